//
// Generated by NVIDIA NVVM Compiler
//
// Compiler Build ID: CL-36424714
// Cuda compilation tools, release 13.0, V13.0.88
// Based on NVVM 20.0.0
//

.version 9.0
.target sm_100
.address_size 64

	// .globl	_Z15gemm_kernel_refPKfS0_Pfiiiiii
.extern .func  (.param .b32 func_retval0) vprintf
(
	.param .b64 vprintf_param_0,
	.param .b64 vprintf_param_1
)
;
.extern .shared .align 16 .b8 sm[];
.global .align 1 .b8 $str[19] = {40, 37, 100, 44, 32, 37, 100, 41, 32, 61, 32, 37, 102, 44, 32, 37, 102, 10};
.global .align 1 .b8 $str$1[22] = {61, 61, 61, 61, 61, 61, 61, 61, 61, 61, 61, 61, 61, 61, 61, 61, 32, 115, 109, 65, 10};
.global .align 1 .b8 $str$2[4] = {37, 102, 32};
.global .align 1 .b8 $str$3[2] = {10};
.global .align 1 .b8 $str$4[22] = {61, 61, 61, 61, 61, 61, 61, 61, 61, 61, 61, 61, 61, 61, 61, 61, 32, 115, 109, 66, 10};

.visible .entry _Z15gemm_kernel_refPKfS0_Pfiiiiii(
	.param .u64 .ptr .align 1 _Z15gemm_kernel_refPKfS0_Pfiiiiii_param_0,
	.param .u64 .ptr .align 1 _Z15gemm_kernel_refPKfS0_Pfiiiiii_param_1,
	.param .u64 .ptr .align 1 _Z15gemm_kernel_refPKfS0_Pfiiiiii_param_2,
	.param .u32 _Z15gemm_kernel_refPKfS0_Pfiiiiii_param_3,
	.param .u32 _Z15gemm_kernel_refPKfS0_Pfiiiiii_param_4,
	.param .u32 _Z15gemm_kernel_refPKfS0_Pfiiiiii_param_5,
	.param .u32 _Z15gemm_kernel_refPKfS0_Pfiiiiii_param_6,
	.param .u32 _Z15gemm_kernel_refPKfS0_Pfiiiiii_param_7,
	.param .u32 _Z15gemm_kernel_refPKfS0_Pfiiiiii_param_8
)
{
	.reg .pred 	%p<8>;
	.reg .b32 	%r<30>;
	.reg .b32 	%f<37>;
	.reg .b64 	%rd<31>;

	ld.param.u32 	%r13, [_Z15gemm_kernel_refPKfS0_Pfiiiiii_param_3];
	ld.param.u32 	%r10, [_Z15gemm_kernel_refPKfS0_Pfiiiiii_param_4];
	ld.param.u32 	%r11, [_Z15gemm_kernel_refPKfS0_Pfiiiiii_param_5];
	ld.param.u32 	%r12, [_Z15gemm_kernel_refPKfS0_Pfiiiiii_param_7];
	mov.u32 	%r15, %ntid.x;
	mov.u32 	%r16, %ctaid.x;
	mov.u32 	%r17, %tid.x;
	mad.lo.s32 	%r1, %r15, %r16, %r17;
	mov.u32 	%r18, %ntid.y;
	mov.u32 	%r19, %ctaid.y;
	mov.u32 	%r20, %tid.y;
	mad.lo.s32 	%r21, %r18, %r19, %r20;
	setp.ge.s32 	%p1, %r1, %r11;
	setp.ge.s32 	%p2, %r21, %r13;
	or.pred  	%p3, %p1, %p2;
	mov.f32 	%f36, 0f00000000;
	@%p3 bra 	$L__BB0_9;
	setp.lt.s32 	%p4, %r10, 1;
	@%p4 bra 	$L__BB0_8;
	setp.lt.s32 	%p5, %r12, 1;
	@%p5 bra 	$L__BB0_8;
	mov.f32 	%f35, 0f00000000;
	mov.b32 	%r27, 0;
	mul.lo.s32 	%r24, %r10, %r21;
	cvt.u64.u32 	%rd8, %r24;
	mul.wide.s32 	%rd16, %r11, 4;
	shl.b32 	%r25, %r11, 3;
$L__BB0_4:
	ld.param.u64 	%rd27, [_Z15gemm_kernel_refPKfS0_Pfiiiiii_param_0];
	mad.lo.s32 	%r28, %r11, %r27, %r1;
	cvt.u64.u32 	%rd7, %r27;
	add.s64 	%rd9, %rd8, %rd7;
	shl.b64 	%rd10, %rd9, 2;
	cvta.to.global.u64 	%rd11, %rd27;
	add.s64 	%rd12, %rd11, %rd10;
	add.s64 	%rd30, %rd12, 16;
	mov.b32 	%r29, 0;
$L__BB0_5:
	ld.param.u64 	%rd28, [_Z15gemm_kernel_refPKfS0_Pfiiiiii_param_1];
	ld.global.f32 	%f9, [%rd30+-16];
	cvta.to.global.u64 	%rd13, %rd28;
	mul.wide.s32 	%rd14, %r28, 4;
	add.s64 	%rd15, %rd13, %rd14;
	ld.global.f32 	%f10, [%rd15];
	ld.global.f32 	%f11, [%rd30+-12];
	add.s64 	%rd17, %rd15, %rd16;
	ld.global.f32 	%f12, [%rd17];
	ld.global.f32 	%f13, [%rd30+-8];
	add.s64 	%rd18, %rd17, %rd16;
	ld.global.f32 	%f14, [%rd18];
	ld.global.f32 	%f15, [%rd30+-4];
	add.s64 	%rd19, %rd18, %rd16;
	ld.global.f32 	%f16, [%rd19];
	ld.global.f32 	%f17, [%rd30];
	add.s64 	%rd20, %rd19, %rd16;
	ld.global.f32 	%f18, [%rd20];
	ld.global.f32 	%f19, [%rd30+4];
	add.s64 	%rd21, %rd20, %rd16;
	ld.global.f32 	%f20, [%rd21];
	ld.global.f32 	%f21, [%rd30+8];
	add.s64 	%rd22, %rd21, %rd16;
	ld.global.f32 	%f22, [%rd22];
	ld.global.f32 	%f23, [%rd30+12];
	add.s64 	%rd23, %rd22, %rd16;
	ld.global.f32 	%f24, [%rd23];
	fma.rn.f32 	%f25, %f9, %f10, 0f00000000;
	fma.rn.f32 	%f26, %f11, %f12, %f25;
	fma.rn.f32 	%f27, %f13, %f14, %f26;
	fma.rn.f32 	%f28, %f15, %f16, %f27;
	fma.rn.f32 	%f29, %f17, %f18, %f28;
	fma.rn.f32 	%f30, %f19, %f20, %f29;
	fma.rn.f32 	%f31, %f21, %f22, %f30;
	fma.rn.f32 	%f32, %f23, %f24, %f31;
	add.f32 	%f35, %f35, %f32;
	add.s32 	%r29, %r29, 8;
	add.s32 	%r28, %r28, %r25;
	add.s64 	%rd30, %rd30, 32;
	setp.lt.s32 	%p6, %r29, %r12;
	@%p6 bra 	$L__BB0_5;
	add.s32 	%r27, %r27, %r12;
	setp.lt.s32 	%p7, %r27, %r10;
	@%p7 bra 	$L__BB0_4;
	add.f32 	%f36, %f35, 0f00000000;
$L__BB0_8:
	ld.param.u64 	%rd29, [_Z15gemm_kernel_refPKfS0_Pfiiiiii_param_2];
	mad.lo.s32 	%r26, %r11, %r21, %r1;
	cvta.to.global.u64 	%rd24, %rd29;
	mul.wide.s32 	%rd25, %r26, 4;
	add.s64 	%rd26, %rd24, %rd25;
	st.global.f32 	[%rd26], %f36;
$L__BB0_9:
	ret;

}
	// .globl	_Z11gemm_kernelPKfS0_Pfiiiiii
.visible .entry _Z11gemm_kernelPKfS0_Pfiiiiii(
	.param .u64 .ptr .align 1 _Z11gemm_kernelPKfS0_Pfiiiiii_param_0,
	.param .u64 .ptr .align 1 _Z11gemm_kernelPKfS0_Pfiiiiii_param_1,
	.param .u64 .ptr .align 1 _Z11gemm_kernelPKfS0_Pfiiiiii_param_2,
	.param .u32 _Z11gemm_kernelPKfS0_Pfiiiiii_param_3,
	.param .u32 _Z11gemm_kernelPKfS0_Pfiiiiii_param_4,
	.param .u32 _Z11gemm_kernelPKfS0_Pfiiiiii_param_5,
	.param .u32 _Z11gemm_kernelPKfS0_Pfiiiiii_param_6,
	.param .u32 _Z11gemm_kernelPKfS0_Pfiiiiii_param_7,
	.param .u32 _Z11gemm_kernelPKfS0_Pfiiiiii_param_8
)
{
	.local .align 8 .b8 	__local_depot1[24];
	.reg .b64 	%SP;
	.reg .b64 	%SPL;
	.reg .pred 	%p<75>;
	.reg .b32 	%r<230>;
	.reg .b32 	%f<39>;
	.reg .b64 	%rd<112>;
	.reg .b64 	%fd<31>;

	mov.u64 	%SPL, __local_depot1;
	cvta.local.u64 	%SP, %SPL;
	ld.param.u64 	%rd5, [_Z11gemm_kernelPKfS0_Pfiiiiii_param_0];
	ld.param.u64 	%rd6, [_Z11gemm_kernelPKfS0_Pfiiiiii_param_1];
	ld.param.u32 	%r63, [_Z11gemm_kernelPKfS0_Pfiiiiii_param_3];
	ld.param.u32 	%r64, [_Z11gemm_kernelPKfS0_Pfiiiiii_param_4];
	ld.param.u32 	%r65, [_Z11gemm_kernelPKfS0_Pfiiiiii_param_5];
	ld.param.u32 	%r66, [_Z11gemm_kernelPKfS0_Pfiiiiii_param_7];
	cvta.to.global.u64 	%rd1, %rd6;
	cvta.to.global.u64 	%rd2, %rd5;
	add.u64 	%rd7, %SP, 0;
	add.u64 	%rd3, %SPL, 0;
	mov.u32 	%r1, %ntid.y;
	setp.lt.s32 	%p1, %r64, 1;
	@%p1 bra 	$L__BB1_62;
	mul.lo.s32 	%r68, %r66, %r1;
	shl.b32 	%r69, %r68, 2;
	mov.u32 	%r70, sm;
	add.s32 	%r2, %r70, %r69;
	mov.u32 	%r71, %ctaid.y;
	mov.u32 	%r3, %tid.y;
	mad.lo.s32 	%r4, %r1, %r71, %r3;
	mov.u32 	%r5, %ntid.x;
	mov.u32 	%r72, %ctaid.x;
	mov.u32 	%r6, %tid.x;
	mad.lo.s32 	%r7, %r5, %r72, %r6;
	or.b32  	%r8, %r72, %r71;
	shl.b32 	%r9, %r6, 3;
	mul.lo.s32 	%r10, %r64, %r4;
	mad.lo.s32 	%r73, %r66, %r3, %r9;
	shl.b32 	%r11, %r3, 3;
	and.b32  	%r12, %r66, 7;
	shl.b32 	%r74, %r73, 2;
	add.s32 	%r13, %r70, %r74;
	mad.lo.s32 	%r75, %r11, %r5, %r6;
	shl.b32 	%r76, %r75, 2;
	add.s32 	%r14, %r2, %r76;
	shl.b32 	%r77, %r5, 2;
	add.s32 	%r15, %r14, %r77;
	add.s32 	%r16, %r15, %r77;
	add.s32 	%r17, %r16, %r77;
	add.s32 	%r18, %r17, %r77;
	add.s32 	%r19, %r18, %r77;
	add.s32 	%r20, %r19, %r77;
	and.b32  	%r21, %r66, 2147483640;
	and.b32  	%r22, %r5, 2044;
	mov.b32 	%r220, 0;
	mov.u64 	%rd12, $str;
	mov.u64 	%rd64, $str$1;
$L__BB1_2:
	setp.ne.s32 	%p2, %r8, 0;
	@%p2 bra 	$L__BB1_61;
	mul.lo.s32 	%r78, %r220, %r66;
	setp.ge.s32 	%p3, %r4, %r63;
	add.s32 	%r24, %r78, %r9;
	add.s32 	%r25, %r78, %r11;
	setp.ge.u32 	%p4, %r24, %r64;
	or.pred  	%p5, %p3, %p4;
	@%p5 bra 	$L__BB1_6;
	setp.ge.s32 	%p6, %r7, %r64;
	add.s32 	%r80, %r24, %r10;
	mul.wide.u32 	%rd8, %r80, 4;
	add.s64 	%rd9, %rd2, %rd8;
	ld.global.f32 	%f1, [%rd9];
	st.shared.f32 	[%r13], %f1;
	setp.ge.u32 	%p7, %r25, %r63;
	or.pred  	%p8, %p6, %p7;
	@%p8 bra 	$L__BB1_6;
	mad.lo.s32 	%r81, %r25, %r65, %r7;
	mul.wide.u32 	%rd10, %r81, 4;
	add.s64 	%rd11, %rd1, %rd10;
	ld.global.f32 	%f2, [%rd11];
	st.shared.f32 	[%r14], %f2;
	cvt.f64.f32 	%fd1, %f2;
	st.local.v2.u32 	[%rd3], {%r6, %r3};
	st.local.f64 	[%rd3+8], %fd1;
	st.local.f64 	[%rd3+16], %fd1;
	cvta.global.u64 	%rd13, %rd12;
	{ // callseq 0, 0
	.param .b64 param0;
	st.param.b64 	[param0], %rd13;
	.param .b64 param1;
	st.param.b64 	[param1], %rd7;
	.param .b32 retval0;
	call.uni (retval0), 
	vprintf, 
	(
	param0, 
	param1
	);
	ld.param.b32 	%r82, [retval0];
	} // callseq 0
$L__BB1_6:
	add.s32 	%r26, %r24, 1;
	setp.ge.u32 	%p10, %r26, %r64;
	or.pred  	%p11, %p3, %p10;
	@%p11 bra 	$L__BB1_9;
	setp.ge.s32 	%p12, %r7, %r64;
	add.s32 	%r84, %r26, %r10;
	mul.wide.u32 	%rd15, %r84, 4;
	add.s64 	%rd16, %rd2, %rd15;
	ld.global.f32 	%f3, [%rd16];
	st.shared.f32 	[%r13+4], %f3;
	add.s32 	%r27, %r25, 1;
	setp.ge.u32 	%p13, %r27, %r63;
	or.pred  	%p14, %p12, %p13;
	@%p14 bra 	$L__BB1_9;
	mad.lo.s32 	%r85, %r27, %r65, %r7;
	mul.wide.u32 	%rd17, %r85, 4;
	add.s64 	%rd18, %rd1, %rd17;
	ld.global.f32 	%f4, [%rd18];
	st.shared.f32 	[%r15], %f4;
	cvt.f64.f32 	%fd2, %f4;
	st.local.v2.u32 	[%rd3], {%r6, %r3};
	st.local.f64 	[%rd3+8], %fd2;
	st.local.f64 	[%rd3+16], %fd2;
	cvta.global.u64 	%rd20, %rd12;
	{ // callseq 1, 0
	.param .b64 param0;
	st.param.b64 	[param0], %rd20;
	.param .b64 param1;
	st.param.b64 	[param1], %rd7;
	.param .b32 retval0;
	call.uni (retval0), 
	vprintf, 
	(
	param0, 
	param1
	);
	ld.param.b32 	%r86, [retval0];
	} // callseq 1
$L__BB1_9:
	add.s32 	%r28, %r24, 2;
	setp.ge.u32 	%p16, %r28, %r64;
	or.pred  	%p17, %p3, %p16;
	@%p17 bra 	$L__BB1_12;
	setp.ge.s32 	%p18, %r7, %r64;
	add.s32 	%r88, %r28, %r10;
	mul.wide.u32 	%rd22, %r88, 4;
	add.s64 	%rd23, %rd2, %rd22;
	ld.global.f32 	%f5, [%rd23];
	st.shared.f32 	[%r13+8], %f5;
	add.s32 	%r29, %r25, 2;
	setp.ge.u32 	%p19, %r29, %r63;
	or.pred  	%p20, %p18, %p19;
	@%p20 bra 	$L__BB1_12;
	mad.lo.s32 	%r89, %r29, %r65, %r7;
	mul.wide.u32 	%rd24, %r89, 4;
	add.s64 	%rd25, %rd1, %rd24;
	ld.global.f32 	%f6, [%rd25];
	st.shared.f32 	[%r16], %f6;
	cvt.f64.f32 	%fd3, %f6;
	st.local.v2.u32 	[%rd3], {%r6, %r3};
	st.local.f64 	[%rd3+8], %fd3;
	st.local.f64 	[%rd3+16], %fd3;
	cvta.global.u64 	%rd27, %rd12;
	{ // callseq 2, 0
	.param .b64 param0;
	st.param.b64 	[param0], %rd27;
	.param .b64 param1;
	st.param.b64 	[param1], %rd7;
	.param .b32 retval0;
	call.uni (retval0), 
	vprintf, 
	(
	param0, 
	param1
	);
	ld.param.b32 	%r90, [retval0];
	} // callseq 2
$L__BB1_12:
	add.s32 	%r30, %r24, 3;
	setp.ge.u32 	%p22, %r30, %r64;
	or.pred  	%p23, %p3, %p22;
	@%p23 bra 	$L__BB1_15;
	setp.ge.s32 	%p24, %r7, %r64;
	add.s32 	%r92, %r30, %r10;
	mul.wide.u32 	%rd29, %r92, 4;
	add.s64 	%rd30, %rd2, %rd29;
	ld.global.f32 	%f7, [%rd30];
	st.shared.f32 	[%r13+12], %f7;
	add.s32 	%r31, %r25, 3;
	setp.ge.u32 	%p25, %r31, %r63;
	or.pred  	%p26, %p24, %p25;
	@%p26 bra 	$L__BB1_15;
	mad.lo.s32 	%r93, %r31, %r65, %r7;
	mul.wide.u32 	%rd31, %r93, 4;
	add.s64 	%rd32, %rd1, %rd31;
	ld.global.f32 	%f8, [%rd32];
	st.shared.f32 	[%r17], %f8;
	cvt.f64.f32 	%fd4, %f8;
	st.local.v2.u32 	[%rd3], {%r6, %r3};
	st.local.f64 	[%rd3+8], %fd4;
	st.local.f64 	[%rd3+16], %fd4;
	cvta.global.u64 	%rd34, %rd12;
	{ // callseq 3, 0
	.param .b64 param0;
	st.param.b64 	[param0], %rd34;
	.param .b64 param1;
	st.param.b64 	[param1], %rd7;
	.param .b32 retval0;
	call.uni (retval0), 
	vprintf, 
	(
	param0, 
	param1
	);
	ld.param.b32 	%r94, [retval0];
	} // callseq 3
$L__BB1_15:
	add.s32 	%r32, %r24, 4;
	setp.ge.u32 	%p28, %r32, %r64;
	or.pred  	%p29, %p3, %p28;
	@%p29 bra 	$L__BB1_18;
	setp.ge.s32 	%p30, %r7, %r64;
	add.s32 	%r96, %r32, %r10;
	mul.wide.u32 	%rd36, %r96, 4;
	add.s64 	%rd37, %rd2, %rd36;
	ld.global.f32 	%f9, [%rd37];
	st.shared.f32 	[%r13+16], %f9;
	add.s32 	%r33, %r25, 4;
	setp.ge.u32 	%p31, %r33, %r63;
	or.pred  	%p32, %p30, %p31;
	@%p32 bra 	$L__BB1_18;
	mad.lo.s32 	%r97, %r33, %r65, %r7;
	mul.wide.u32 	%rd38, %r97, 4;
	add.s64 	%rd39, %rd1, %rd38;
	ld.global.f32 	%f10, [%rd39];
	st.shared.f32 	[%r18], %f10;
	cvt.f64.f32 	%fd5, %f10;
	st.local.v2.u32 	[%rd3], {%r6, %r3};
	st.local.f64 	[%rd3+8], %fd5;
	st.local.f64 	[%rd3+16], %fd5;
	cvta.global.u64 	%rd41, %rd12;
	{ // callseq 4, 0
	.param .b64 param0;
	st.param.b64 	[param0], %rd41;
	.param .b64 param1;
	st.param.b64 	[param1], %rd7;
	.param .b32 retval0;
	call.uni (retval0), 
	vprintf, 
	(
	param0, 
	param1
	);
	ld.param.b32 	%r98, [retval0];
	} // callseq 4
$L__BB1_18:
	add.s32 	%r34, %r24, 5;
	setp.ge.u32 	%p34, %r34, %r64;
	or.pred  	%p35, %p3, %p34;
	@%p35 bra 	$L__BB1_21;
	setp.ge.s32 	%p36, %r7, %r64;
	add.s32 	%r100, %r34, %r10;
	mul.wide.u32 	%rd43, %r100, 4;
	add.s64 	%rd44, %rd2, %rd43;
	ld.global.f32 	%f11, [%rd44];
	st.shared.f32 	[%r13+20], %f11;
	add.s32 	%r35, %r25, 5;
	setp.ge.u32 	%p37, %r35, %r63;
	or.pred  	%p38, %p36, %p37;
	@%p38 bra 	$L__BB1_21;
	mad.lo.s32 	%r101, %r35, %r65, %r7;
	mul.wide.u32 	%rd45, %r101, 4;
	add.s64 	%rd46, %rd1, %rd45;
	ld.global.f32 	%f12, [%rd46];
	st.shared.f32 	[%r19], %f12;
	cvt.f64.f32 	%fd6, %f12;
	st.local.v2.u32 	[%rd3], {%r6, %r3};
	st.local.f64 	[%rd3+8], %fd6;
	st.local.f64 	[%rd3+16], %fd6;
	cvta.global.u64 	%rd48, %rd12;
	{ // callseq 5, 0
	.param .b64 param0;
	st.param.b64 	[param0], %rd48;
	.param .b64 param1;
	st.param.b64 	[param1], %rd7;
	.param .b32 retval0;
	call.uni (retval0), 
	vprintf, 
	(
	param0, 
	param1
	);
	ld.param.b32 	%r102, [retval0];
	} // callseq 5
$L__BB1_21:
	add.s32 	%r36, %r24, 6;
	setp.ge.u32 	%p40, %r36, %r64;
	or.pred  	%p41, %p3, %p40;
	@%p41 bra 	$L__BB1_24;
	setp.ge.s32 	%p42, %r7, %r64;
	add.s32 	%r104, %r36, %r10;
	mul.wide.u32 	%rd50, %r104, 4;
	add.s64 	%rd51, %rd2, %rd50;
	ld.global.f32 	%f13, [%rd51];
	st.shared.f32 	[%r13+24], %f13;
	add.s32 	%r37, %r25, 6;
	setp.ge.u32 	%p43, %r37, %r63;
	or.pred  	%p44, %p42, %p43;
	@%p44 bra 	$L__BB1_24;
	mad.lo.s32 	%r105, %r37, %r65, %r7;
	mul.wide.u32 	%rd52, %r105, 4;
	add.s64 	%rd53, %rd1, %rd52;
	ld.global.f32 	%f14, [%rd53];
	st.shared.f32 	[%r20], %f14;
	cvt.f64.f32 	%fd7, %f14;
	st.local.v2.u32 	[%rd3], {%r6, %r3};
	st.local.f64 	[%rd3+8], %fd7;
	st.local.f64 	[%rd3+16], %fd7;
	cvta.global.u64 	%rd55, %rd12;
	{ // callseq 6, 0
	.param .b64 param0;
	st.param.b64 	[param0], %rd55;
	.param .b64 param1;
	st.param.b64 	[param1], %rd7;
	.param .b32 retval0;
	call.uni (retval0), 
	vprintf, 
	(
	param0, 
	param1
	);
	ld.param.b32 	%r106, [retval0];
	} // callseq 6
$L__BB1_24:
	add.s32 	%r38, %r24, 7;
	setp.ge.u32 	%p46, %r38, %r64;
	or.pred  	%p47, %p3, %p46;
	@%p47 bra 	$L__BB1_27;
	setp.ge.s32 	%p48, %r7, %r64;
	add.s32 	%r108, %r38, %r10;
	mul.wide.u32 	%rd57, %r108, 4;
	add.s64 	%rd58, %rd2, %rd57;
	ld.global.f32 	%f15, [%rd58];
	st.shared.f32 	[%r13+28], %f15;
	add.s32 	%r39, %r25, 7;
	setp.ge.u32 	%p49, %r39, %r63;
	or.pred  	%p50, %p48, %p49;
	@%p50 bra 	$L__BB1_27;
	mad.lo.s32 	%r109, %r39, %r65, %r7;
	mul.wide.u32 	%rd59, %r109, 4;
	add.s64 	%rd60, %rd1, %rd59;
	ld.global.f32 	%f16, [%rd60];
	shl.b32 	%r110, %r5, 2;
	add.s32 	%r111, %r20, %r110;
	st.shared.f32 	[%r111], %f16;
	cvt.f64.f32 	%fd8, %f16;
	st.local.v2.u32 	[%rd3], {%r6, %r3};
	st.local.f64 	[%rd3+8], %fd8;
	st.local.f64 	[%rd3+16], %fd8;
	cvta.global.u64 	%rd62, %rd12;
	{ // callseq 7, 0
	.param .b64 param0;
	st.param.b64 	[param0], %rd62;
	.param .b64 param1;
	st.param.b64 	[param1], %rd7;
	.param .b32 retval0;
	call.uni (retval0), 
	vprintf, 
	(
	param0, 
	param1
	);
	ld.param.b32 	%r112, [retval0];
	} // callseq 7
$L__BB1_27:
	or.b32  	%r114, %r6, %r3;
	setp.ne.s32 	%p51, %r114, 0;
	bar.sync 	0;
	@%p51 bra 	$L__BB1_60;
	setp.lt.s32 	%p52, %r66, 1;
	cvta.global.u64 	%rd65, %rd64;
	{ // callseq 8, 0
	.param .b64 param0;
	st.param.b64 	[param0], %rd65;
	.param .b64 param1;
	st.param.b64 	[param1], 0;
	.param .b32 retval0;
	call.uni (retval0), 
	vprintf, 
	(
	param0, 
	param1
	);
	ld.param.b32 	%r115, [retval0];
	} // callseq 8
	@%p52 bra 	$L__BB1_42;
	mov.b32 	%r221, 0;
$L__BB1_30:
	setp.lt.u32 	%p58, %r66, 8;
	mul.lo.s32 	%r41, %r221, %r66;
	mov.b32 	%r224, 0;
	@%p58 bra 	$L__BB1_33;
	mov.b32 	%r222, 0;
$L__BB1_32:
	.pragma "nounroll";
	add.s32 	%r135, %r222, %r41;
	shl.b32 	%r136, %r135, 2;
	mov.u32 	%r137, sm;
	add.s32 	%r138, %r137, %r136;
	ld.shared.f32 	%f17, [%r138];
	cvt.f64.f32 	%fd9, %f17;
	st.local.f64 	[%rd3], %fd9;
	mov.u64 	%rd74, $str$2;
	cvta.global.u64 	%rd75, %rd74;
	add.u64 	%rd76, %SP, 0;
	{ // callseq 16, 0
	.param .b64 param0;
	st.param.b64 	[param0], %rd75;
	.param .b64 param1;
	st.param.b64 	[param1], %rd76;
	.param .b32 retval0;
	call.uni (retval0), 
	vprintf, 
	(
	param0, 
	param1
	);
	ld.param.b32 	%r139, [retval0];
	} // callseq 16
	ld.shared.f32 	%f18, [%r138+4];
	cvt.f64.f32 	%fd10, %f18;
	st.local.f64 	[%rd3], %fd10;
	{ // callseq 17, 0
	.param .b64 param0;
	st.param.b64 	[param0], %rd75;
	.param .b64 param1;
	st.param.b64 	[param1], %rd76;
	.param .b32 retval0;
	call.uni (retval0), 
	vprintf, 
	(
	param0, 
	param1
	);
	ld.param.b32 	%r141, [retval0];
	} // callseq 17
	ld.shared.f32 	%f19, [%r138+8];
	cvt.f64.f32 	%fd11, %f19;
	st.local.f64 	[%rd3], %fd11;
	{ // callseq 18, 0
	.param .b64 param0;
	st.param.b64 	[param0], %rd75;
	.param .b64 param1;
	st.param.b64 	[param1], %rd76;
	.param .b32 retval0;
	call.uni (retval0), 
	vprintf, 
	(
	param0, 
	param1
	);
	ld.param.b32 	%r143, [retval0];
	} // callseq 18
	ld.shared.f32 	%f20, [%r138+12];
	cvt.f64.f32 	%fd12, %f20;
	st.local.f64 	[%rd3], %fd12;
	{ // callseq 19, 0
	.param .b64 param0;
	st.param.b64 	[param0], %rd75;
	.param .b64 param1;
	st.param.b64 	[param1], %rd76;
	.param .b32 retval0;
	call.uni (retval0), 
	vprintf, 
	(
	param0, 
	param1
	);
	ld.param.b32 	%r145, [retval0];
	} // callseq 19
	ld.shared.f32 	%f21, [%r138+16];
	cvt.f64.f32 	%fd13, %f21;
	st.local.f64 	[%rd3], %fd13;
	{ // callseq 20, 0
	.param .b64 param0;
	st.param.b64 	[param0], %rd75;
	.param .b64 param1;
	st.param.b64 	[param1], %rd76;
	.param .b32 retval0;
	call.uni (retval0), 
	vprintf, 
	(
	param0, 
	param1
	);
	ld.param.b32 	%r147, [retval0];
	} // callseq 20
	ld.shared.f32 	%f22, [%r138+20];
	cvt.f64.f32 	%fd14, %f22;
	st.local.f64 	[%rd3], %fd14;
	{ // callseq 21, 0
	.param .b64 param0;
	st.param.b64 	[param0], %rd75;
	.param .b64 param1;
	st.param.b64 	[param1], %rd76;
	.param .b32 retval0;
	call.uni (retval0), 
	vprintf, 
	(
	param0, 
	param1
	);
	ld.param.b32 	%r149, [retval0];
	} // callseq 21
	ld.shared.f32 	%f23, [%r138+24];
	cvt.f64.f32 	%fd15, %f23;
	st.local.f64 	[%rd3], %fd15;
	{ // callseq 22, 0
	.param .b64 param0;
	st.param.b64 	[param0], %rd75;
	.param .b64 param1;
	st.param.b64 	[param1], %rd76;
	.param .b32 retval0;
	call.uni (retval0), 
	vprintf, 
	(
	param0, 
	param1
	);
	ld.param.b32 	%r151, [retval0];
	} // callseq 22
	ld.shared.f32 	%f24, [%r138+28];
	cvt.f64.f32 	%fd16, %f24;
	st.local.f64 	[%rd3], %fd16;
	{ // callseq 23, 0
	.param .b64 param0;
	st.param.b64 	[param0], %rd75;
	.param .b64 param1;
	st.param.b64 	[param1], %rd76;
	.param .b32 retval0;
	call.uni (retval0), 
	vprintf, 
	(
	param0, 
	param1
	);
	ld.param.b32 	%r153, [retval0];
	} // callseq 23
	add.s32 	%r222, %r222, 8;
	setp.eq.s32 	%p59, %r222, %r21;
	mov.u32 	%r224, %r21;
	@%p59 bra 	$L__BB1_33;
	bra.uni 	$L__BB1_32;
$L__BB1_33:
	setp.eq.s32 	%p60, %r12, 0;
	@%p60 bra 	$L__BB1_41;
	add.s32 	%r155, %r12, -1;
	setp.lt.u32 	%p61, %r155, 3;
	@%p61 bra 	$L__BB1_36;
	add.s32 	%r156, %r224, %r41;
	shl.b32 	%r157, %r156, 2;
	mov.u32 	%r158, sm;
	add.s32 	%r159, %r158, %r157;
	ld.shared.f32 	%f25, [%r159];
	cvt.f64.f32 	%fd17, %f25;
	st.local.f64 	[%rd3], %fd17;
	mov.u64 	%rd77, $str$2;
	cvta.global.u64 	%rd78, %rd77;
	add.u64 	%rd79, %SP, 0;
	{ // callseq 24, 0
	.param .b64 param0;
	st.param.b64 	[param0], %rd78;
	.param .b64 param1;
	st.param.b64 	[param1], %rd79;
	.param .b32 retval0;
	call.uni (retval0), 
	vprintf, 
	(
	param0, 
	param1
	);
	ld.param.b32 	%r160, [retval0];
	} // callseq 24
	ld.shared.f32 	%f26, [%r159+4];
	cvt.f64.f32 	%fd18, %f26;
	st.local.f64 	[%rd3], %fd18;
	{ // callseq 25, 0
	.param .b64 param0;
	st.param.b64 	[param0], %rd78;
	.param .b64 param1;
	st.param.b64 	[param1], %rd79;
	.param .b32 retval0;
	call.uni (retval0), 
	vprintf, 
	(
	param0, 
	param1
	);
	ld.param.b32 	%r162, [retval0];
	} // callseq 25
	ld.shared.f32 	%f27, [%r159+8];
	cvt.f64.f32 	%fd19, %f27;
	st.local.f64 	[%rd3], %fd19;
	{ // callseq 26, 0
	.param .b64 param0;
	st.param.b64 	[param0], %rd78;
	.param .b64 param1;
	st.param.b64 	[param1], %rd79;
	.param .b32 retval0;
	call.uni (retval0), 
	vprintf, 
	(
	param0, 
	param1
	);
	ld.param.b32 	%r164, [retval0];
	} // callseq 26
	ld.shared.f32 	%f28, [%r159+12];
	cvt.f64.f32 	%fd20, %f28;
	st.local.f64 	[%rd3], %fd20;
	{ // callseq 27, 0
	.param .b64 param0;
	st.param.b64 	[param0], %rd78;
	.param .b64 param1;
	st.param.b64 	[param1], %rd79;
	.param .b32 retval0;
	call.uni (retval0), 
	vprintf, 
	(
	param0, 
	param1
	);
	ld.param.b32 	%r166, [retval0];
	} // callseq 27
	add.s32 	%r224, %r224, 4;
$L__BB1_36:
	and.b32  	%r168, %r66, 3;
	setp.eq.s32 	%p62, %r168, 0;
	@%p62 bra 	$L__BB1_41;
	setp.eq.s32 	%p63, %r168, 1;
	@%p63 bra 	$L__BB1_39;
	add.s32 	%r169, %r224, %r41;
	shl.b32 	%r170, %r169, 2;
	mov.u32 	%r171, sm;
	add.s32 	%r172, %r171, %r170;
	ld.shared.f32 	%f29, [%r172];
	cvt.f64.f32 	%fd21, %f29;
	st.local.f64 	[%rd3], %fd21;
	mov.u64 	%rd80, $str$2;
	cvta.global.u64 	%rd81, %rd80;
	add.u64 	%rd82, %SP, 0;
	{ // callseq 28, 0
	.param .b64 param0;
	st.param.b64 	[param0], %rd81;
	.param .b64 param1;
	st.param.b64 	[param1], %rd82;
	.param .b32 retval0;
	call.uni (retval0), 
	vprintf, 
	(
	param0, 
	param1
	);
	ld.param.b32 	%r173, [retval0];
	} // callseq 28
	ld.shared.f32 	%f30, [%r172+4];
	cvt.f64.f32 	%fd22, %f30;
	st.local.f64 	[%rd3], %fd22;
	{ // callseq 29, 0
	.param .b64 param0;
	st.param.b64 	[param0], %rd81;
	.param .b64 param1;
	st.param.b64 	[param1], %rd82;
	.param .b32 retval0;
	call.uni (retval0), 
	vprintf, 
	(
	param0, 
	param1
	);
	ld.param.b32 	%r175, [retval0];
	} // callseq 29
	add.s32 	%r224, %r224, 2;
$L__BB1_39:
	and.b32  	%r177, %r66, 1;
	setp.eq.b32 	%p64, %r177, 1;
	not.pred 	%p65, %p64;
	@%p65 bra 	$L__BB1_41;
	add.s32 	%r178, %r224, %r41;
	shl.b32 	%r179, %r178, 2;
	mov.u32 	%r180, sm;
	add.s32 	%r181, %r180, %r179;
	ld.shared.f32 	%f31, [%r181];
	cvt.f64.f32 	%fd23, %f31;
	st.local.f64 	[%rd3], %fd23;
	mov.u64 	%rd83, $str$2;
	cvta.global.u64 	%rd84, %rd83;
	add.u64 	%rd85, %SP, 0;
	{ // callseq 30, 0
	.param .b64 param0;
	st.param.b64 	[param0], %rd84;
	.param .b64 param1;
	st.param.b64 	[param1], %rd85;
	.param .b32 retval0;
	call.uni (retval0), 
	vprintf, 
	(
	param0, 
	param1
	);
	ld.param.b32 	%r182, [retval0];
	} // callseq 30
$L__BB1_41:
	mov.u64 	%rd86, $str$3;
	cvta.global.u64 	%rd87, %rd86;
	{ // callseq 31, 0
	.param .b64 param0;
	st.param.b64 	[param0], %rd87;
	.param .b64 param1;
	st.param.b64 	[param1], 0;
	.param .b32 retval0;
	call.uni (retval0), 
	vprintf, 
	(
	param0, 
	param1
	);
	ld.param.b32 	%r184, [retval0];
	} // callseq 31
	add.s32 	%r221, %r221, 1;
	setp.eq.s32 	%p66, %r221, %r1;
	@%p66 bra 	$L__BB1_49;
	bra.uni 	$L__BB1_30;
$L__BB1_42:
	setp.lt.u32 	%p53, %r1, 4;
	@%p53 bra 	$L__BB1_45;
	and.b32  	%r117, %r1, -4;
	neg.s32 	%r226, %r117;
$L__BB1_44:
	mov.u64 	%rd66, $str$3;
	cvta.global.u64 	%rd67, %rd66;
	{ // callseq 9, 0
	.param .b64 param0;
	st.param.b64 	[param0], %rd67;
	.param .b64 param1;
	st.param.b64 	[param1], 0;
	.param .b32 retval0;
	call.uni (retval0), 
	vprintf, 
	(
	param0, 
	param1
	);
	ld.param.b32 	%r118, [retval0];
	} // callseq 9
	{ // callseq 10, 0
	.param .b64 param0;
	st.param.b64 	[param0], %rd67;
	.param .b64 param1;
	st.param.b64 	[param1], 0;
	.param .b32 retval0;
	call.uni (retval0), 
	vprintf, 
	(
	param0, 
	param1
	);
	ld.param.b32 	%r120, [retval0];
	} // callseq 10
	{ // callseq 11, 0
	.param .b64 param0;
	st.param.b64 	[param0], %rd67;
	.param .b64 param1;
	st.param.b64 	[param1], 0;
	.param .b32 retval0;
	call.uni (retval0), 
	vprintf, 
	(
	param0, 
	param1
	);
	ld.param.b32 	%r122, [retval0];
	} // callseq 11
	{ // callseq 12, 0
	.param .b64 param0;
	st.param.b64 	[param0], %rd67;
	.param .b64 param1;
	st.param.b64 	[param1], 0;
	.param .b32 retval0;
	call.uni (retval0), 
	vprintf, 
	(
	param0, 
	param1
	);
	ld.param.b32 	%r124, [retval0];
	} // callseq 12
	add.s32 	%r226, %r226, 4;
	setp.ne.s32 	%p54, %r226, 0;
	@%p54 bra 	$L__BB1_44;
$L__BB1_45:
	and.b32  	%r53, %r1, 3;
	setp.eq.s32 	%p55, %r53, 0;
	@%p55 bra 	$L__BB1_49;
	setp.eq.s32 	%p56, %r53, 1;
	mov.u64 	%rd68, $str$3;
	cvta.global.u64 	%rd69, %rd68;
	{ // callseq 13, 0
	.param .b64 param0;
	st.param.b64 	[param0], %rd69;
	.param .b64 param1;
	st.param.b64 	[param1], 0;
	.param .b32 retval0;
	call.uni (retval0), 
	vprintf, 
	(
	param0, 
	param1
	);
	ld.param.b32 	%r126, [retval0];
	} // callseq 13
	@%p56 bra 	$L__BB1_49;
	setp.eq.s32 	%p57, %r53, 2;
	cvta.global.u64 	%rd71, %rd68;
	{ // callseq 14, 0
	.param .b64 param0;
	st.param.b64 	[param0], %rd71;
	.param .b64 param1;
	st.param.b64 	[param1], 0;
	.param .b32 retval0;
	call.uni (retval0), 
	vprintf, 
	(
	param0, 
	param1
	);
	ld.param.b32 	%r128, [retval0];
	} // callseq 14
	@%p57 bra 	$L__BB1_49;
	cvta.global.u64 	%rd73, %rd68;
	{ // callseq 15, 0
	.param .b64 param0;
	st.param.b64 	[param0], %rd73;
	.param .b64 param1;
	st.param.b64 	[param1], 0;
	.param .b32 retval0;
	call.uni (retval0), 
	vprintf, 
	(
	param0, 
	param1
	);
	ld.param.b32 	%r130, [retval0];
	} // callseq 15
$L__BB1_49:
	mov.u64 	%rd88, $str$3;
	cvta.global.u64 	%rd89, %rd88;
	{ // callseq 32, 0
	.param .b64 param0;
	st.param.b64 	[param0], %rd89;
	.param .b64 param1;
	st.param.b64 	[param1], 0;
	.param .b32 retval0;
	call.uni (retval0), 
	vprintf, 
	(
	param0, 
	param1
	);
	ld.param.b32 	%r186, [retval0];
	} // callseq 32
	mov.u64 	%rd90, $str$4;
	cvta.global.u64 	%rd91, %rd90;
	{ // callseq 33, 0
	.param .b64 param0;
	st.param.b64 	[param0], %rd91;
	.param .b64 param1;
	st.param.b64 	[param1], 0;
	.param .b32 retval0;
	call.uni (retval0), 
	vprintf, 
	(
	param0, 
	param1
	);
	ld.param.b32 	%r188, [retval0];
	} // callseq 33
	@%p52 bra 	$L__BB1_59;
	mov.b32 	%r227, 0;
$L__BB1_51:
	setp.lt.u32 	%p68, %r5, 4;
	mul.lo.s32 	%r55, %r227, %r5;
	mov.b32 	%r229, 0;
	@%p68 bra 	$L__BB1_54;
	mov.b32 	%r228, 0;
$L__BB1_53:
	add.s32 	%r193, %r228, %r55;
	shl.b32 	%r194, %r193, 2;
	add.s32 	%r195, %r2, %r194;
	ld.shared.f32 	%f32, [%r195];
	cvt.f64.f32 	%fd24, %f32;
	st.local.f64 	[%rd3], %fd24;
	mov.u64 	%rd92, $str$2;
	cvta.global.u64 	%rd93, %rd92;
	add.u64 	%rd94, %SP, 0;
	{ // callseq 34, 0
	.param .b64 param0;
	st.param.b64 	[param0], %rd93;
	.param .b64 param1;
	st.param.b64 	[param1], %rd94;
	.param .b32 retval0;
	call.uni (retval0), 
	vprintf, 
	(
	param0, 
	param1
	);
	ld.param.b32 	%r196, [retval0];
	} // callseq 34
	ld.shared.f32 	%f33, [%r195+4];
	cvt.f64.f32 	%fd25, %f33;
	st.local.f64 	[%rd3], %fd25;
	{ // callseq 35, 0
	.param .b64 param0;
	st.param.b64 	[param0], %rd93;
	.param .b64 param1;
	st.param.b64 	[param1], %rd94;
	.param .b32 retval0;
	call.uni (retval0), 
	vprintf, 
	(
	param0, 
	param1
	);
	ld.param.b32 	%r198, [retval0];
	} // callseq 35
	ld.shared.f32 	%f34, [%r195+8];
	cvt.f64.f32 	%fd26, %f34;
	st.local.f64 	[%rd3], %fd26;
	{ // callseq 36, 0
	.param .b64 param0;
	st.param.b64 	[param0], %rd93;
	.param .b64 param1;
	st.param.b64 	[param1], %rd94;
	.param .b32 retval0;
	call.uni (retval0), 
	vprintf, 
	(
	param0, 
	param1
	);
	ld.param.b32 	%r200, [retval0];
	} // callseq 36
	ld.shared.f32 	%f35, [%r195+12];
	cvt.f64.f32 	%fd27, %f35;
	st.local.f64 	[%rd3], %fd27;
	{ // callseq 37, 0
	.param .b64 param0;
	st.param.b64 	[param0], %rd93;
	.param .b64 param1;
	st.param.b64 	[param1], %rd94;
	.param .b32 retval0;
	call.uni (retval0), 
	vprintf, 
	(
	param0, 
	param1
	);
	ld.param.b32 	%r202, [retval0];
	} // callseq 37
	add.s32 	%r228, %r228, 4;
	setp.ne.s32 	%p69, %r228, %r22;
	mov.u32 	%r229, %r22;
	@%p69 bra 	$L__BB1_53;
$L__BB1_54:
	and.b32  	%r59, %r5, 3;
	setp.eq.s32 	%p70, %r59, 0;
	@%p70 bra 	$L__BB1_58;
	setp.eq.s32 	%p71, %r59, 1;
	add.s32 	%r204, %r229, %r55;
	shl.b32 	%r205, %r204, 2;
	add.s32 	%r60, %r2, %r205;
	ld.shared.f32 	%f36, [%r60];
	cvt.f64.f32 	%fd28, %f36;
	st.local.f64 	[%rd3], %fd28;
	mov.u64 	%rd95, $str$2;
	cvta.global.u64 	%rd96, %rd95;
	add.u64 	%rd97, %SP, 0;
	{ // callseq 38, 0
	.param .b64 param0;
	st.param.b64 	[param0], %rd96;
	.param .b64 param1;
	st.param.b64 	[param1], %rd97;
	.param .b32 retval0;
	call.uni (retval0), 
	vprintf, 
	(
	param0, 
	param1
	);
	ld.param.b32 	%r206, [retval0];
	} // callseq 38
	@%p71 bra 	$L__BB1_58;
	setp.eq.s32 	%p72, %r59, 2;
	ld.shared.f32 	%f37, [%r60+4];
	cvt.f64.f32 	%fd29, %f37;
	st.local.f64 	[%rd3], %fd29;
	cvta.global.u64 	%rd99, %rd95;
	add.u64 	%rd100, %SP, 0;
	{ // callseq 39, 0
	.param .b64 param0;
	st.param.b64 	[param0], %rd99;
	.param .b64 param1;
	st.param.b64 	[param1], %rd100;
	.param .b32 retval0;
	call.uni (retval0), 
	vprintf, 
	(
	param0, 
	param1
	);
	ld.param.b32 	%r208, [retval0];
	} // callseq 39
	@%p72 bra 	$L__BB1_58;
	ld.shared.f32 	%f38, [%r60+8];
	cvt.f64.f32 	%fd30, %f38;
	st.local.f64 	[%rd3], %fd30;
	cvta.global.u64 	%rd102, %rd95;
	{ // callseq 40, 0
	.param .b64 param0;
	st.param.b64 	[param0], %rd102;
	.param .b64 param1;
	st.param.b64 	[param1], %rd100;
	.param .b32 retval0;
	call.uni (retval0), 
	vprintf, 
	(
	param0, 
	param1
	);
	ld.param.b32 	%r210, [retval0];
	} // callseq 40
$L__BB1_58:
	mov.u64 	%rd104, $str$3;
	cvta.global.u64 	%rd105, %rd104;
	{ // callseq 41, 0
	.param .b64 param0;
	st.param.b64 	[param0], %rd105;
	.param .b64 param1;
	st.param.b64 	[param1], 0;
	.param .b32 retval0;
	call.uni (retval0), 
	vprintf, 
	(
	param0, 
	param1
	);
	ld.param.b32 	%r212, [retval0];
	} // callseq 41
	add.s32 	%r227, %r227, 1;
	setp.ne.s32 	%p73, %r227, %r66;
	@%p73 bra 	$L__BB1_51;
$L__BB1_59:
	mov.u64 	%rd106, $str$3;
	cvta.global.u64 	%rd107, %rd106;
	{ // callseq 42, 0
	.param .b64 param0;
	st.param.b64 	[param0], %rd107;
	.param .b64 param1;
	st.param.b64 	[param1], 0;
	.param .b32 retval0;
	call.uni (retval0), 
	vprintf, 
	(
	param0, 
	param1
	);
	ld.param.b32 	%r214, [retval0];
	} // callseq 42
$L__BB1_60:
	bar.sync 	0;
$L__BB1_61:
	add.s32 	%r220, %r220, %r66;
	setp.lt.s32 	%p74, %r220, %r64;
	@%p74 bra 	$L__BB1_2;
$L__BB1_62:
	ld.param.u64 	%rd111, [_Z11gemm_kernelPKfS0_Pfiiiiii_param_2];
	cvta.to.global.u64 	%rd108, %rd111;
	mov.u32 	%r216, %ctaid.y;
	mov.u32 	%r217, %ctaid.x;
	mad.lo.s32 	%r218, %r65, %r216, %r217;
	mul.wide.s32 	%rd109, %r218, 4;
	add.s64 	%rd110, %rd108, %rd109;
	mov.b32 	%r219, 0;
	st.global.u32 	[%rd110], %r219;
	ret;

}


// ===== COMPILED SASS (sm_100) =====

	.target	sm_100

	.elftype	@"ET_EXEC"


//--------------------- .note.nv.tkinfo           --------------------------
	.section	.note.nv.tkinfo,"",@"SHT_NOTE"
	.sectionflags	@"SHF_NOTE_NV_TKINFO"
	.tkinfo
        /*0018*/ 	.word	0x00000002
        /*0030*/ 	.string	""
        /*0030*/ 	.string	"ptxas"
        /*0030*/ 	.string	"Cuda compilation tools, release 13.0, V13.0.88"
        /*0030*/ 	.string	"Build cuda_13.0.r13.0/compiler.36424714_0"
        /*0030*/ 	.string	"-arch sm_100 -m 64 "



//--------------------- .note.nv.cuinfo           --------------------------
	.section	.note.nv.cuinfo,"",@"SHT_NOTE"
	.sectionflags	@"SHF_NOTE_NV_CUINFO"
        /*0018*/ 	.short	0x0002
        /*001a*/ 	.short	0x0064
        /*001c*/ 	.short	0x0082
	.zero		2


//--------------------- .nv.info                  --------------------------
	.section	.nv.info,"",@"SHT_CUDA_INFO"
	.align	4


	//----- nvinfo : EIATTR_REGCOUNT
	.align		4
        /*0000*/ 	.byte	0x04, 0x2f
        /*0002*/ 	.short	(.L_6 - .L_5)
	.align		4
.L_5:
        /*0004*/ 	.word	index@(_Z15gemm_kernel_refPKfS0_Pfiiiiii)
        /*0008*/ 	.word	0x00000020


	//----- nvinfo : EIATTR_FRAME_SIZE
	.align		4
.L_6:
        /*000c*/ 	.byte	0x04, 0x11
        /*000e*/ 	.short	(.L_8 - .L_7)
	.align		4
.L_7:
        /*0010*/ 	.word	index@(_Z15gemm_kernel_refPKfS0_Pfiiiiii)
        /*0014*/ 	.word	0x00000000


	//----- nvinfo : EIATTR_REGCOUNT
	.align		4
.L_8:
        /*0018*/ 	.byte	0x04, 0x2f
        /*001a*/ 	.short	(.L_10 - .L_9)
	.align		4
.L_9:
        /*001c*/ 	.word	index@(_Z11gemm_kernelPKfS0_Pfiiiiii)
        /*0020*/ 	.word	0x00000020


	//----- nvinfo : EIATTR_FRAME_SIZE
	.align		4
.L_10:
        /*0024*/ 	.byte	0x04, 0x11
        /*0026*/ 	.short	(.L_12 - .L_11)
	.align		4
.L_11:
        /*0028*/ 	.word	index@(_Z11gemm_kernelPKfS0_Pfiiiiii)
        /*002c*/ 	.word	0x00000018


	//----- nvinfo : EIATTR_MIN_STACK_SIZE
	.align		4
.L_12:
        /*0030*/ 	.byte	0x04, 0x12
        /*0032*/ 	.short	(.L_14 - .L_13)
	.align		4
.L_13:
        /*0034*/ 	.word	index@(_Z11gemm_kernelPKfS0_Pfiiiiii)
        /*0038*/ 	.word	0x00000018


	//----- nvinfo : EIATTR_MIN_STACK_SIZE
	.align		4
.L_14:
        /*003c*/ 	.byte	0x04, 0x12
        /*003e*/ 	.short	(.L_16 - .L_15)
	.align		4
.L_15:
        /*0040*/ 	.word	index@(_Z15gemm_kernel_refPKfS0_Pfiiiiii)
        /*0044*/ 	.word	0x00000000
.L_16:


//--------------------- .nv.compat                --------------------------
	.section	.nv.compat,"",@"SHT_CUDA_COMPAT_INFO"
	.align	4
        /*0000*/ 	.byte	0x02, 0x09, 0x00, 0x00, 0x02, 0x02, 0x01, 0x00, 0x02, 0x05, 0x05, 0x00, 0x03, 0x07, 0x01, 0x01
        /*0010*/ 	.byte	0x02, 0x03, 0x00, 0x00, 0x02, 0x06, 0x01, 0x00, 0x04, 0x0b, 0x08, 0x00, 0x09, 0x00, 0x00, 0x00
        /*0020*/ 	.byte	0x00, 0x00, 0x00, 0x00


//--------------------- .nv.info._Z11gemm_kernelPKfS0_Pfiiiiii --------------------------
	.section	.nv.info._Z11gemm_kernelPKfS0_Pfiiiiii,"",@"SHT_CUDA_INFO"
	.sectionflags	@""
	.align	4


	//----- nvinfo : EIATTR_CUDA_API_VERSION
	.align		4
        /*0000*/ 	.byte	0x04, 0x37
        /*0002*/ 	.short	(.L_18 - .L_17)
.L_17:
        /*0004*/ 	.word	0x00000082


	//----- nvinfo : EIATTR_KPARAM_INFO
	.align		4
.L_18:
        /*0008*/ 	.byte	0x04, 0x17
        /*000a*/ 	.short	(.L_20 - .L_19)
.L_19:
        /*000c*/ 	.word	0x00000000
        /*0010*/ 	.short	0x0008
        /*0012*/ 	.short	0x002c
        /*0014*/ 	.byte	0x00, 0xf0, 0x11, 0x00


	//----- nvinfo : EIATTR_KPARAM_INFO
	.align		4
.L_20:
        /*0018*/ 	.byte	0x04, 0x17
        /*001a*/ 	.short	(.L_22 - .L_21)
.L_21:
        /*001c*/ 	.word	0x00000000
        /*0020*/ 	.short	0x0007
        /*0022*/ 	.short	0x0028
        /*0024*/ 	.byte	0x00, 0xf0, 0x11, 0x00


	//----- nvinfo : EIATTR_KPARAM_INFO
	.align		4
.L_22:
        /*0028*/ 	.byte	0x04, 0x17
        /*002a*/ 	.short	(.L_24 - .L_23)
.L_23:
        /*002c*/ 	.word	0x00000000
        /*0030*/ 	.short	0x0006
        /*0032*/ 	.short	0x0024
        /*0034*/ 	.byte	0x00, 0xf0, 0x11, 0x00


	//----- nvinfo : EIATTR_KPARAM_INFO
	.align		4
.L_24:
        /*0038*/ 	.byte	0x04, 0x17
        /*003a*/ 	.short	(.L_26 - .L_25)
.L_25:
        /*003c*/ 	.word	0x00000000
        /*0040*/ 	.short	0x0005
        /*0042*/ 	.short	0x0020
        /*0044*/ 	.byte	0x00, 0xf0, 0x11, 0x00


	//----- nvinfo : EIATTR_KPARAM_INFO
	.align		4
.L_26:
        /*0048*/ 	.byte	0x04, 0x17
        /*004a*/ 	.short	(.L_28 - .L_27)
.L_27:
        /*004c*/ 	.word	0x00000000
        /*0050*/ 	.short	0x0004
        /*0052*/ 	.short	0x001c
        /*0054*/ 	.byte	0x00, 0xf0, 0x11, 0x00


	//----- nvinfo : EIATTR_KPARAM_INFO
	.align		4
.L_28:
        /*0058*/ 	.byte	0x04, 0x17
        /*005a*/ 	.short	(.L_30 - .L_29)
.L_29:
        /*005c*/ 	.word	0x00000000
        /*0060*/ 	.short	0x0003
        /*0062*/ 	.short	0x0018
        /*0064*/ 	.byte	0x00, 0xf0, 0x11, 0x00


	//----- nvinfo : EIATTR_KPARAM_INFO
	.align		4
.L_30:
        /*0068*/ 	.byte	0x04, 0x17
        /*006a*/ 	.short	(.L_32 - .L_31)
.L_31:
        /*006c*/ 	.word	0x00000000
        /*0070*/ 	.short	0x0002
        /*0072*/ 	.short	0x0010
        /*0074*/ 	.byte	0x00, 0xf5, 0x21, 0x00


	//----- nvinfo : EIATTR_KPARAM_INFO
	.align		4
.L_32:
        /*0078*/ 	.byte	0x04, 0x17
        /*007a*/ 	.short	(.L_34 - .L_33)
.L_33:
        /*007c*/ 	.word	0x00000000
        /*0080*/ 	.short	0x0001
        /*0082*/ 	.short	0x0008
        /*0084*/ 	.byte	0x00, 0xf5, 0x21, 0x00


	//----- nvinfo : EIATTR_KPARAM_INFO
	.align		4
.L_34:
        /*0088*/ 	.byte	0x04, 0x17
        /*008a*/ 	.short	(.L_36 - .L_35)
.L_35:
        /*008c*/ 	.word	0x00000000
        /*0090*/ 	.short	0x0000
        /*0092*/ 	.short	0x0000
        /*0094*/ 	.byte	0x00, 0xf5, 0x21, 0x00


	//----- nvinfo : EIATTR_SPARSE_MMA_MASK
	.align		4
.L_36:
        /*0098*/ 	.byte	0x03, 0x50
        /*009a*/ 	.short	0x0000


	//----- nvinfo : EIATTR_MAXREG_COUNT
	.align		4
        /*009c*/ 	.byte	0x03, 0x1b
        /*009e*/ 	.short	0x00ff


	//----- nvinfo : EIATTR_NUM_BARRIERS
	.align		4
        /*00a0*/ 	.byte	0x02, 0x4c
        /*00a2*/ 	.byte	0x01
	.zero		1


	//----- nvinfo : EIATTR_EXTERNS
	.align		4
        /*00a4*/ 	.byte	0x04, 0x0f
        /*00a6*/ 	.short	(.L_38 - .L_37)


	//   ....[0]....
	.align		4
.L_37:
        /*00a8*/ 	.word	index@(vprintf)


	//----- nvinfo : EIATTR_MERCURY_ISA_VERSION
	.align		4
.L_38:
        /*00ac*/ 	.byte	0x03, 0x5f
        /*00ae*/ 	.short	0x0101


	//----- nvinfo : EIATTR_VRC_CTA_INIT_COUNT
	.align		4
        /*00b0*/ 	.byte	0x02, 0x4a
	.zero		1
	.zero		1


	//----- nvinfo : EIATTR_SYSCALL_OFFSETS
	.align		4
        /*00b4*/ 	.byte	0x04, 0x46
        /*00b6*/ 	.short	(.L_40 - .L_39)


	//   ....[0]....
.L_39:
        /*00b8*/ 	.word	0x000004b0


	//   ....[1]....
        /*00bc*/ 	.word	0x000007b0


	//   ....[2]....
        /*00c0*/ 	.word	0x00000aa0


	//   ....[3]....
        /*00c4*/ 	.word	0x00000dc0


	//   ....[4]....
        /*00c8*/ 	.word	0x000010d0


	//   ....[5]....
        /*00cc*/ 	.word	0x00001410


	//   ....[6]....
        /*00d0*/ 	.word	0x00001740


	//   ....[7]....
        /*00d4*/ 	.word	0x00001a90


	//   ....[8]....
        /*00d8*/ 	.word	0x00001b80


	//   ....[9]....
        /*00dc*/ 	.word	0x00001d40


	//   ....[10]....
        /*00e0*/ 	.word	0x00001df0


	//   ....[11]....
        /*00e4*/ 	.word	0x00001ea0


	//   ....[12]....
        /*00e8*/ 	.word	0x00001f50


	//   ....[13]....
        /*00ec*/ 	.word	0x00002000


	//   ....[14]....
        /*00f0*/ 	.word	0x000020b0


	//   ....[15]....
        /*00f4*/ 	.word	0x00002160


	//   ....[16]....
        /*00f8*/ 	.word	0x00002210


	//   ....[17]....
        /*00fc*/ 	.word	0x000023d0


	//   ....[18]....
        /*0100*/ 	.word	0x00002490


	//   ....[19]....
        /*0104*/ 	.word	0x00002540


	//   ....[20]....
        /*0108*/ 	.word	0x000025f0


	//   ....[21]....
        /*010c*/ 	.word	0x00002760


	//   ....[22]....
        /*0110*/ 	.word	0x00002820


	//   ....[23]....
        /*0114*/ 	.word	0x00002980


	//   ....[24]....
        /*0118*/ 	.word	0x00002a00


	//   ....[25]....
        /*011c*/ 	.word	0x00002b50


	//   ....[26]....
        /*0120*/ 	.word	0x00002bd0


	//   ....[27]....
        /*0124*/ 	.word	0x00002c40


	//   ....[28]....
        /*0128*/ 	.word	0x00002cb0


	//   ....[29]....
        /*012c*/ 	.word	0x00002da0


	//   ....[30]....
        /*0130*/ 	.word	0x00002e70


	//   ....[31]....
        /*0134*/ 	.word	0x00002f00


	//   ....[32]....
        /*0138*/ 	.word	0x00002f80


	//   ....[33]....
        /*013c*/ 	.word	0x00003000


	//   ....[34]....
        /*0140*/ 	.word	0x000031f0


	//   ....[35]....
        /*0144*/ 	.word	0x000032a0


	//   ....[36]....
        /*0148*/ 	.word	0x00003350


	//   ....[37]....
        /*014c*/ 	.word	0x00003400


	//   ....[38]....
        /*0150*/ 	.word	0x00003560


	//   ....[39]....
        /*0154*/ 	.word	0x00003670


	//   ....[40]....
        /*0158*/ 	.word	0x00003740


	//   ....[41]....
        /*015c*/ 	.word	0x000037c0


	//   ....[42]....
        /*0160*/ 	.word	0x00003870


	//----- nvinfo : EIATTR_EXIT_INSTR_OFFSETS
	.align		4
.L_40:
        /*0164*/ 	.byte	0x04, 0x1c
        /*0166*/ 	.short	(.L_42 - .L_41)


	//   ....[0]....
.L_41:
        /*0168*/ 	.word	0x00003960


	//----- nvinfo : EIATTR_CRS_STACK_SIZE
	.align		4
.L_42:
        /*016c*/ 	.byte	0x04, 0x1e
        /*016e*/ 	.short	(.L_44 - .L_43)
.L_43:
        /*0170*/ 	.word	0x00000000


	//----- nvinfo : EIATTR_CBANK_PARAM_SIZE
	.align		4
.L_44:
        /*0174*/ 	.byte	0x03, 0x19
        /*0176*/ 	.short	0x0030


	//----- nvinfo : EIATTR_PARAM_CBANK
	.align		4
        /*0178*/ 	.byte	0x04, 0x0a
        /*017a*/ 	.short	(.L_46 - .L_45)
	.align		4
.L_45:
        /*017c*/ 	.word	index@(.nv.constant0._Z11gemm_kernelPKfS0_Pfiiiiii)
        /*0180*/ 	.short	0x0380
        /*0182*/ 	.short	0x0030


	//----- nvinfo : EIATTR_SW_WAR
	.align		4
.L_46:
        /*0184*/ 	.byte	0x04, 0x36
        /*0186*/ 	.short	(.L_48 - .L_47)
.L_47:
        /*0188*/ 	.word	0x00000008
.L_48:


//--------------------- .nv.info._Z15gemm_kernel_refPKfS0_Pfiiiiii --------------------------
	.section	.nv.info._Z15gemm_kernel_refPKfS0_Pfiiiiii,"",@"SHT_CUDA_INFO"
	.sectionflags	@""
	.align	4


	//----- nvinfo : EIATTR_CUDA_API_VERSION
	.align		4
        /*0000*/ 	.byte	0x04, 0x37
        /*0002*/ 	.short	(.L_50 - .L_49)
.L_49:
        /*0004*/ 	.word	0x00000082


	//----- nvinfo : EIATTR_KPARAM_INFO
	.align		4
.L_50:
        /*0008*/ 	.byte	0x04, 0x17
        /*000a*/ 	.short	(.L_52 - .L_51)
.L_51:
        /*000c*/ 	.word	0x00000000
        /*0010*/ 	.short	0x0008
        /*0012*/ 	.short	0x002c
        /*0014*/ 	.byte	0x00, 0xf0, 0x11, 0x00


	//----- nvinfo : EIATTR_KPARAM_INFO
	.align		4
.L_52:
        /*0018*/ 	.byte	0x04, 0x17
        /*001a*/ 	.short	(.L_54 - .L_53)
.L_53:
        /*001c*/ 	.word	0x00000000
        /*0020*/ 	.short	0x0007
        /*0022*/ 	.short	0x0028
        /*0024*/ 	.byte	0x00, 0xf0, 0x11, 0x00


	//----- nvinfo : EIATTR_KPARAM_INFO
	.align		4
.L_54:
        /*0028*/ 	.byte	0x04, 0x17
        /*002a*/ 	.short	(.L_56 - .L_55)
.L_55:
        /*002c*/ 	.word	0x00000000
        /*0030*/ 	.short	0x0006
        /*0032*/ 	.short	0x0024
        /*0034*/ 	.byte	0x00, 0xf0, 0x11, 0x00


	//----- nvinfo : EIATTR_KPARAM_INFO
	.align		4
.L_56:
        /*0038*/ 	.byte	0x04, 0x17
        /*003a*/ 	.short	(.L_58 - .L_57)
.L_57:
        /*003c*/ 	.word	0x00000000
        /*0040*/ 	.short	0x0005
        /*0042*/ 	.short	0x0020
        /*0044*/ 	.byte	0x00, 0xf0, 0x11, 0x00


	//----- nvinfo : EIATTR_KPARAM_INFO
	.align		4
.L_58:
        /*0048*/ 	.byte	0x04, 0x17
        /*004a*/ 	.short	(.L_60 - .L_59)
.L_59:
        /*004c*/ 	.word	0x00000000
        /*0050*/ 	.short	0x0004
        /*0052*/ 	.short	0x001c
        /*0054*/ 	.byte	0x00, 0xf0, 0x11, 0x00


	//----- nvinfo : EIATTR_KPARAM_INFO
	.align		4
.L_60:
        /*0058*/ 	.byte	0x04, 0x17
        /*005a*/ 	.short	(.L_62 - .L_61)
.L_61:
        /*005c*/ 	.word	0x00000000
        /*0060*/ 	.short	0x0003
        /*0062*/ 	.short	0x0018
        /*0064*/ 	.byte	0x00, 0xf0, 0x11, 0x00


	//----- nvinfo : EIATTR_KPARAM_INFO
	.align		4
.L_62:
        /*0068*/ 	.byte	0x04, 0x17
        /*006a*/ 	.short	(.L_64 - .L_63)
.L_63:
        /*006c*/ 	.word	0x00000000
        /*0070*/ 	.short	0x0002
        /*0072*/ 	.short	0x0010
        /*0074*/ 	.byte	0x00, 0xf5, 0x21, 0x00


	//----- nvinfo : EIATTR_KPARAM_INFO
	.align		4
.L_64:
        /*0078*/ 	.byte	0x04, 0x17
        /*007a*/ 	.short	(.L_66 - .L_65)
.L_65:
        /*007c*/ 	.word	0x00000000
        /*0080*/ 	.short	0x0001
        /*0082*/ 	.short	0x0008
        /*0084*/ 	.byte	0x00, 0xf5, 0x21, 0x00


	//----- nvinfo : EIATTR_KPARAM_INFO
	.align		4
.L_66:
        /*0088*/ 	.byte	0x04, 0x17
        /*008a*/ 	.short	(.L_68 - .L_67)
.L_67:
        /*008c*/ 	.word	0x00000000
        /*0090*/ 	.short	0x0000
        /*0092*/ 	.short	0x0000
        /*0094*/ 	.byte	0x00, 0xf5, 0x21, 0x00


	//----- nvinfo : EIATTR_SPARSE_MMA_MASK
	.align		4
.L_68:
        /*0098*/ 	.byte	0x03, 0x50
        /*009a*/ 	.short	0x0000


	//----- nvinfo : EIATTR_MAXREG_COUNT
	.align		4
        /*009c*/ 	.byte	0x03, 0x1b
        /*009e*/ 	.short	0x00ff


	//----- nvinfo : EIATTR_MERCURY_ISA_VERSION
	.align		4
        /*00a0*/ 	.byte	0x03, 0x5f
        /*00a2*/ 	.short	0x0101


	//----- nvinfo : EIATTR_VRC_CTA_INIT_COUNT
	.align		4
        /*00a4*/ 	.byte	0x02, 0x4a
	.zero		1
	.zero		1


	//----- nvinfo : EIATTR_EXIT_INSTR_OFFSETS
	.align		4
        /*00a8*/ 	.byte	0x04, 0x1c
        /*00aa*/ 	.short	(.L_70 - .L_69)


	//   ....[0]....
.L_69:
        /*00ac*/ 	.word	0x000000e0


	//   ....[1]....
        /*00b0*/ 	.word	0x00001300


	//----- nvinfo : EIATTR_CBANK_PARAM_SIZE
	.align		4
.L_70:
        /*00b4*/ 	.byte	0x03, 0x19
        /*00b6*/ 	.short	0x0030


	//----- nvinfo : EIATTR_PARAM_CBANK
	.align		4
        /*00b8*/ 	.byte	0x04, 0x0a
        /*00ba*/ 	.short	(.L_72 - .L_71)
	.align		4
.L_71:
        /*00bc*/ 	.word	index@(.nv.constant0._Z15gemm_kernel_refPKfS0_Pfiiiiii)
        /*00c0*/ 	.short	0x0380
        /*00c2*/ 	.short	0x0030


	//----- nvinfo : EIATTR_SW_WAR
	.align		4
.L_72:
        /*00c4*/ 	.byte	0x04, 0x36
        /*00c6*/ 	.short	(.L_74 - .L_73)
.L_73:
        /*00c8*/ 	.word	0x00000008
.L_74:


//--------------------- .nv.callgraph             --------------------------
	.section	.nv.callgraph,"",@"SHT_CUDA_CALLGRAPH"
	.align	4
	.sectionentsize	8
	.align		4
        /*0000*/ 	.word	0x00000000
	.align		4
        /*0004*/ 	.word	0xffffffff
	.align		4
        /*0008*/ 	.word	index@(_Z11gemm_kernelPKfS0_Pfiiiiii)
	.align		4
        /*000c*/ 	.word	index@(vprintf)
	.align		4
        /*0010*/ 	.word	0x00000000
	.align		4
        /*0014*/ 	.word	0xfffffffe
	.align		4
        /*0018*/ 	.word	0x00000000
	.align		4
        /*001c*/ 	.word	0xfffffffd
	.align		4
        /*0020*/ 	.word	0x00000000
	.align		4
        /*0024*/ 	.word	0xfffffffc


//--------------------- .nv.constant4             --------------------------
	.section	.nv.constant4,"a",@progbits
	.align	8
	.align		8
.nv.constant4:
        /*0000*/ 	.dword	vprintf
	.align		8
        /*0008*/ 	.dword	$str
	.align		8
        /*0010*/ 	.dword	$str$1
	.align		8
        /*0018*/ 	.dword	$str$2
	.align		8
        /*0020*/ 	.dword	$str$3
	.align		8
        /*0028*/ 	.dword	$str$4


//--------------------- .text._Z11gemm_kernelPKfS0_Pfiiiiii --------------------------
	.section	.text._Z11gemm_kernelPKfS0_Pfiiiiii,"ax",@progbits
	.align	128
        .global         _Z11gemm_kernelPKfS0_Pfiiiiii
        .type           _Z11gemm_kernelPKfS0_Pfiiiiii,@function
        .size           _Z11gemm_kernelPKfS0_Pfiiiiii,(.L_x_76 - _Z11gemm_kernelPKfS0_Pfiiiiii)
        .other          _Z11gemm_kernelPKfS0_Pfiiiiii,@"STO_CUDA_ENTRY STV_DEFAULT"
_Z11gemm_kernelPKfS0_Pfiiiiii:
.text._Z11gemm_kernelPKfS0_Pfiiiiii:
[----:B------:R-:W0:Y:S01]  /*0000*/  LDC R1, c[0x0][0x37c] ;  /* 0x0000df00ff017b82 */ /* 0x000e220000000800 */
[----:B------:R-:W1:Y:S01]  /*0010*/  LDCU UR6, c[0x0][0x39c] ;  /* 0x00007380ff0677ac */ /* 0x000e620008000800 */
[----:B0-----:R-:W-:Y:S01]  /*0020*/  VIADD R1, R1, 0xffffffe8 ;  /* 0xffffffe801017836 */ /* 0x001fe20000000000 */
[----:B------:R-:W0:Y:S01]  /*0030*/  LDCU UR4, c[0x0][0x2f8] ;  /* 0x00005f00ff0477ac */ /* 0x000e220008000800 */
[----:B------:R-:W2:Y:S04]  /*0040*/  LDCU UR5, c[0x0][0x2fc] ;  /* 0x00005f80ff0577ac */ /* 0x000ea80008000800 */
[----:B------:R-:W3:Y:S01]  /*0050*/  LDC R22, c[0x0][0x364] ;  /* 0x0000d900ff167b82 */ /* 0x000ee20000000800 */
[----:B------:R-:W4:Y:S01]  /*0060*/  LDCU.64 UR36, c[0x0][0x358] ;  /* 0x00006b00ff2477ac */ /* 0x000f220008000a00 */
[----:B-1----:R-:W-:Y:S01]  /*0070*/  UISETP.GE.AND UP0, UPT, UR6, 0x1, UPT ;  /* 0x000000010600788c */ /* 0x002fe2000bf06270 */
[----:B0-----:R-:W-:-:S05]  /*0080*/  IADD3 R18, P0, PT, R1, UR4, RZ ;  /* 0x0000000401127c10 */ /* 0x001fca000ff1e0ff */
[----:B--2---:R-:W-:-:S03]  /*0090*/  IMAD.X R2, RZ, RZ, UR5, P0 ;  /* 0x00000005ff027e24 */ /* 0x004fc600080e06ff */
[----:B----4-:R-:W-:Y:S05]  /*00a0*/  BRA.U !UP0, `(.L_x_0) ;  /* 0x0000003908107547 */ /* 0x010fea000b800000 */
[----:B------:R-:W0:Y:S01]  /*00b0*/  S2R R3, SR_CgaCtaId ;  /* 0x0000000000037919 */ /* 0x000e220000008800 */
[----:B------:R-:W1:Y:S01]  /*00c0*/  LDC R19, c[0x0][0x360] ;  /* 0x0000d800ff137b82 */ /* 0x000e620000000800 */
[----:B------:R-:W3:Y:S01]  /*00d0*/  LDCU UR39, c[0x0][0x3a8] ;  /* 0x00007500ff2777ac */ /* 0x000ee20008000800 */
[----:B------:R-:W-:Y:S01]  /*00e0*/  MOV R0, 0x400 ;  /* 0x0000040000007802 */ /* 0x000fe20000000f00 */
[----:B------:R-:W-:-:S05]  /*00f0*/  UMOV UR38, URZ ;  /* 0x000000ff00267c82 */ /* 0x000fca0008000000 */
[----:B------:R-:W2:Y:S08]  /*0100*/  S2UR UR42, SR_CTAID.Y ;  /* 0x00000000002a79c3 */ /* 0x000eb00000002600 */
[----:B------:R-:W4:Y:S01]  /*0110*/  S2UR UR43, SR_CTAID.X ;  /* 0x00000000002b79c3 */ /* 0x000f220000002500 */
[----:B---3--:R-:W-:Y:S01]  /*0120*/  IMAD R29, R22, UR39, RZ ;  /* 0x00000027161d7c24 */ /* 0x008fe2000f8e02ff */
[----:B------:R-:W-:-:S02]  /*0130*/  ULOP3.LUT UR44, UR39, 0x7, URZ, 0xc0, !UPT ;  /* 0x00000007272c7892 */ /* 0x000fc4000f8ec0ff */
[----:B------:R-:W-:Y:S01]  /*0140*/  ULOP3.LUT UR39, UR39, 0x7ffffff8, URZ, 0xc0, !UPT ;  /* 0x7ffffff827277892 */ /* 0x000fe2000f8ec0ff */
[----:B-1----:R-:W-:Y:S02]  /*0150*/  LOP3.LUT R28, R19, 0x7fc, RZ, 0xc0, !PT ;  /* 0x000007fc131c7812 */ /* 0x002fe400078ec0ff */
[----:B0-----:R-:W-:-:S05]  /*0160*/  LEA R0, R3, R0, 0x18 ;  /* 0x0000000003007211 */ /* 0x001fca00078ec0ff */
[----:B--2-4-:R-:W-:-:S07]  /*0170*/  IMAD R29, R29, 0x4, R0 ;  /* 0x000000041d1d7824 */ /* 0x014fce00078e0200 */
.L_x_67:
[----:B------:R-:W-:-:S09]  /*0180*/  ULOP3.LUT UP0, URZ, UR43, UR42, URZ, 0xfc, !UPT ;  /* 0x0000002a2bff7292 */ /* 0x000fd2000f80fcff */
[----:B-1234-:R-:W-:Y:S05]  /*0190*/  BRA.U UP0, `(.L_x_1) ;  /* 0x0000003500c07547 */ /* 0x01efea000b800000 */
[----:B------:R-:W0:Y:S01]  /*01a0*/  S2R R16, SR_TID.X ;  /* 0x0000000000107919 */ /* 0x000e220000002100 */
[----:B------:R-:W1:Y:S01]  /*01b0*/  LDC R26, c[0x0][0x3a8] ;  /* 0x0000ea00ff1a7b82 */ /* 0x000e620000000800 */
[----:B------:R-:W2:Y:S01]  /*01c0*/  LDCU.64 UR40, c[0x0][0x398] ;  /* 0x00007300ff2877ac */ /* 0x000ea20008000a00 */
[----:B------:R-:W-:Y:S01]  /*01d0*/  BSSY.RECONVERGENT B6, `(.L_x_2) ;  /* 0x000002f000067945 */ /* 0x000fe20003800200 */
[----:B------:R-:W3:Y:S01]  /*01e0*/  S2R R17, SR_TID.Y ;  /* 0x0000000000117919 */ /* 0x000ee20000002200 */
[----:B0-----:R-:W-:Y:S01]  /*01f0*/  SHF.L.U32 R24, R16, 0x3, RZ ;  /* 0x0000000310187819 */ /* 0x001fe200000006ff */
[----:B---3--:R-:W-:-:S04]  /*0200*/  IMAD R23, R22, UR42, R17 ;  /* 0x0000002a16177c24 */ /* 0x008fc8000f8e0211 */
[----:B-1----:R-:W-:Y:S02]  /*0210*/  IMAD R0, R26, UR38, R24 ;  /* 0x000000261a007c24 */ /* 0x002fe4000f8e0218 */
[----:B------:R-:W-:Y:S01]  /*0220*/  IMAD.SHL.U32 R25, R17, 0x8, RZ ;  /* 0x0000000811197824 */ /* 0x000fe200078e00ff */
[----:B--2---:R-:W-:-:S03]  /*0230*/  ISETP.GE.AND P0, PT, R23, UR40, PT ;  /* 0x0000002817007c0c */ /* 0x004fc6000bf06270 */
[----:B------:R-:W-:Y:S01]  /*0240*/  IMAD R26, R26, UR38, R25 ;  /* 0x000000261a1a7c24 */ /* 0x000fe2000f8e0219 */
[----:B------:R-:W-:Y:S02]  /*0250*/  P2R R3, PR, RZ, 0x1 ;  /* 0x00000001ff037803 */ /* 0x000fe40000000000 */
[----:B------:R-:W-:-:S13]  /*0260*/  ISETP.GE.U32.OR P0, PT, R0, UR41, P0 ;  /* 0x0000002900007c0c */ /* 0x000fda0008706470 */
[----:B------:R-:W-:Y:S05]  /*0270*/  @P0 BRA `(.L_x_3) ;  /* 0x0000000000900947 */ /* 0x000fea0003800000 */
[----:B------:R-:W0:Y:S01]  /*0280*/  LDC.64 R4, c[0x0][0x380] ;  /* 0x0000e000ff047b82 */ /* 0x000e220000000a00 */
[----:B------:R-:W-:Y:S01]  /*0290*/  IMAD R3, R23, UR41, R0 ;  /* 0x0000002917037c24 */ /* 0x000fe2000f8e0200 */
[----:B------:R-:W1:Y:S03]  /*02a0*/  LDCU UR6, c[0x0][0x3a8] ;  /* 0x00007500ff0677ac */ /* 0x000e660008000800 */
[----:B0-----:R-:W-:-:S06]  /*02b0*/  IMAD.WIDE.U32 R4, R3, 0x4, R4 ;  /* 0x0000000403047825 */ /* 0x001fcc00078e0004 */
[----:B------:R-:W2:Y:S01]  /*02c0*/  LDG.E R4, desc[UR36][R4.64] ;  /* 0x0000002404047981 */ /* 0x000ea2000c1e1900 */
[----:B------:R-:W0:Y:S01]  /*02d0*/  S2UR UR5, SR_CgaCtaId ;  /* 0x00000000000579c3 */ /* 0x000e220000008800 */
[----:B------:R-:W-:Y:S01]  /*02e0*/  UMOV UR4, 0x400 ;  /* 0x0000040000047882 */ /* 0x000fe20000000000 */
[----:B-1----:R-:W-:Y:S01]  /*02f0*/  IMAD R0, R17, UR6, R24 ;  /* 0x0000000611007c24 */ /* 0x002fe2000f8e0218 */
[----:B------:R-:W-:Y:S01]  /*0300*/  ISETP.GE.U32.AND P0, PT, R26, UR40, PT ;  /* 0x000000281a007c0c */ /* 0x000fe2000bf06070 */
[----:B------:R-:W-:-:S05]  /*0310*/  IMAD R3, R19, UR43, R16 ;  /* 0x0000002b13037c24 */ /* 0x000fca000f8e0210 */
[----:B------:R-:W-:Y:S01]  /*0320*/  ISETP.GE.OR P0, PT, R3, UR41, P0 ;  /* 0x0000002903007c0c */ /* 0x000fe20008706670 */
[----:B0-----:R-:W-:-:S06]  /*0330*/  ULEA UR4, UR5, UR4, 0x18 ;  /* 0x0000000405047291 */ /* 0x001fcc000f8ec0ff */
[----:B------:R-:W-:-:S05]  /*0340*/  LEA R7, R0, UR4, 0x2 ;  /* 0x0000000400077c11 */ /* 0x000fca000f8e10ff */
[----:B--2---:R0:W-:Y:S01]  /*0350*/  STS [R7], R4 ;  /* 0x0000000407007388 */ /* 0x0041e20000000800 */
[----:B------:R-:W-:Y:S05]  /*0360*/  @P0 BRA `(.L_x_3) ;  /* 0x0000000000540947 */ /* 0x000fea0003800000 */
[----:B0-----:R-:W0:Y:S01]  /*0370*/  LDC.64 R4, c[0x0][0x388] ;  /* 0x0000e200ff047b82 */ /* 0x001e220000000a00 */
[----:B------:R-:W1:Y:S02]  /*0380*/  LDCU UR4, c[0x0][0x3a0] ;  /* 0x00007400ff0477ac */ /* 0x000e640008000800 */
[----:B-1----:R-:W-:Y:S02]  /*0390*/  IMAD R3, R26, UR4, R3 ;  /* 0x000000041a037c24 */ /* 0x002fe4000f8e0203 */
[----:B------:R-:W-:Y:S01]  /*03a0*/  IMAD R6, R25, R19, R16 ;  /* 0x0000001319067224 */ /* 0x000fe200078e0210 */
[----:B------:R-:W-:Y:S01]  /*03b0*/  MOV R8, 0x0 ;  /* 0x0000000000087802 */ /* 0x000fe20000000f00 */
[----:B------:R1:W-:Y:S01]  /*03c0*/  STL.64 [R1], R16 ;  /* 0x0000001001007387 */ /* 0x0003e20000100a00 */
[----:B0-----:R-:W-:Y:S01]  /*03d0*/  IMAD.WIDE.U32 R4, R3, 0x4, R4 ;  /* 0x0000000403047825 */ /* 0x001fe200078e0004 */
[----:B------:R-:W0:Y:S04]  /*03e0*/  LDCU.64 UR4, c[0x4][0x8] ;  /* 0x01000100ff0477ac */ /* 0x000e280008000a00 */
[----:B------:R0:W2:Y:S01]  /*03f0*/  LDG.E R0, desc[UR36][R4.64] ;  /* 0x0000002404007981 */ /* 0x0000a2000c1e1900 */
[----:B------:R-:W-:Y:S01]  /*0400*/  IMAD R3, R6, 0x4, R29 ;  /* 0x0000000406037824 */ /* 0x000fe200078e021d */
[----:B------:R-:W3:Y:S01]  /*0410*/  LDC.64 R8, c[0x4][R8] ;  /* 0x0100000008087b82 */ /* 0x000ee20000000a00 */
[----:B------:R-:W-:-:S02]  /*0420*/  IMAD.MOV.U32 R6, RZ, RZ, R18 ;  /* 0x000000ffff067224 */ /* 0x000fc400078e0012 */
[----:B------:R-:W-:Y:S02]  /*0430*/  IMAD.MOV.U32 R7, RZ, RZ, R2 ;  /* 0x000000ffff077224 */ /* 0x000fe400078e0002 */
[----:B0-----:R-:W-:Y:S01]  /*0440*/  IMAD.U32 R4, RZ, RZ, UR4 ;  /* 0x00000004ff047e24 */ /* 0x001fe2000f8e00ff */
[----:B------:R-:W-:Y:S01]  /*0450*/  MOV R5, UR5 ;  /* 0x0000000500057c02 */ /* 0x000fe20008000f00 */
[----:B--2---:R-:W0:Y:S01]  /*0460*/  F2F.F64.F32 R10, R0 ;  /* 0x00000000000a7310 */ /* 0x004e220000201800 */
[----:B------:R1:W-:Y:S04]  /*0470*/  STS [R3], R0 ;  /* 0x0000000003007388 */ /* 0x0003e80000000800 */
[----:B0-----:R1:W-:Y:S04]  /*0480*/  STL.64 [R1+0x8], R10 ;  /* 0x0000080a01007387 */ /* 0x0013e80000100a00 */
[----:B---3--:R1:W-:Y:S02]  /*0490*/  STL.64 [R1+0x10], R10 ;  /* 0x0000100a01007387 */ /* 0x0083e40000100a00 */
[----:B------:R-:W-:-:S07]  /*04a0*/  LEPC R20, `(.L_x_3) ;  /* 0x000000001014794e */ /* 0x000fce0000000000 */
[----:B-1----:R-:W-:Y:S05]  /*04b0*/  CALL.ABS.NOINC R8 ;  /* 0x0000000008007343 */ /* 0x002fea0003c00000 */
.L_x_3:
[----:B------:R-:W-:Y:S05]  /*04c0*/  BSYNC.RECONVERGENT B6 ;  /* 0x0000000000067941 */ /* 0x000fea0003800200 */
.L_x_2:
[----:B------:R-:W1:Y:S01]  /*04d0*/  LDC R27, c[0x0][0x3a8] ;  /* 0x0000ea00ff1b7b82 */ /* 0x000e620000000800 */
[----:B------:R-:W-:Y:S01]  /*04e0*/  ISETP.GE.AND P6, PT, R23, UR40, PT ;  /* 0x0000002817007c0c */ /* 0x000fe2000bfc6270 */
[----:B------:R-:W-:Y:S06]  /*04f0*/  BSSY.RECONVERGENT B6, `(.L_x_4) ;  /* 0x000002d000067945 */ /* 0x000fec0003800200 */
[----:B0-----:R-:W0:Y:S01]  /*0500*/  LDC R7, c[0x0][0x39c] ;  /* 0x0000e700ff077b82 */ /* 0x001e220000000800 */
[----:B-1----:R-:W-:-:S04]  /*0510*/  IMAD R27, R27, UR38, R24 ;  /* 0x000000261b1b7c24 */ /* 0x002fc8000f8e0218 */
[----:B------:R-:W-:-:S05]  /*0520*/  VIADD R0, R27, 0x1 ;  /* 0x000000011b007836 */ /* 0x000fca0000000000 */
[----:B0-----:R-:W-:-:S13]  /*0530*/  ISETP.GE.U32.OR P0, PT, R0, R7, P6 ;  /* 0x000000070000720c */ /* 0x001fda0003706470 */
[----:B------:R-:W-:Y:S05]  /*0540*/  @P0 BRA `(.L_x_5) ;  /* 0x00000000009c0947 */ /* 0x000fea0003800000 */
[----:B------:R-:W0:Y:S01]  /*0550*/  LDC.64 R4, c[0x0][0x380] ;  /* 0x0000e000ff047b82 */ /* 0x000e220000000a00 */
[----:B------:R-:W-:Y:S01]  /*0560*/  IMAD R3, R23, R7, R0 ;  /* 0x0000000717037224 */ /* 0x000fe200078e0200 */
[----:B------:R-:W1:Y:S01]  /*0570*/  LDCU UR7, c[0x0][0x3a8] ;  /* 0x00007500ff0777ac */ /* 0x000e620008000800 */
[----:B------:R-:W2:Y:S02]  /*0580*/  LDCU UR6, c[0x0][0x398] ;  /* 0x00007300ff0677ac */ /* 0x000ea40008000800 */
[----:B0-----:R-:W-:-:S06]  /*0590*/  IMAD.WIDE.U32 R4, R3, 0x4, R4 ;  /* 0x0000000403047825 */ /* 0x001fcc00078e0004 */
[----:B------:R-:W3:Y:S01]  /*05a0*/  LDG.E R4, desc[UR36][R4.64] ;  /* 0x0000002404047981 */ /* 0x000ee2000c1e1900 */
[----:B------:R-:W0:Y:S01]  /*05b0*/  S2UR UR5, SR_CgaCtaId ;  /* 0x00000000000579c3 */ /* 0x000e220000008800 */
[----:B------:R-:W-:Y:S01]  /*05c0*/  UMOV UR4, 0x400 ;  /* 0x0000040000047882 */ /* 0x000fe20000000000 */
[----:B-1----:R-:W-:Y:S01]  /*05d0*/  IMAD R0, R17, UR7, R24 ;  /* 0x0000000711007c24 */ /* 0x002fe2000f8e0218 */
[----:B------:R-:W-:-:S04]  /*05e0*/  IADD3 R3, PT, PT, R26, 0x1, RZ ;  /* 0x000000011a037810 */ /* 0x000fc80007ffe0ff */
[----:B--2---:R-:W-:Y:S01]  /*05f0*/  ISETP.GE.U32.AND P0, PT, R3, UR6, PT ;  /* 0x0000000603007c0c */ /* 0x004fe2000bf06070 */
[----:B0-----:R-:W-:-:S06]  /*0600*/  ULEA UR4, UR5, UR4, 0x18 ;  /* 0x0000000405047291 */ /* 0x001fcc000f8ec0ff */
[----:B------:R-:W-:Y:S01]  /*0610*/  LEA R9, R0, UR4, 0x2 ;  /* 0x0000000400097c11 */ /* 0x000fe2000f8e10ff */
[----:B------:R-:W-:-:S05]  /*0620*/  IMAD R0, R19, UR43, R16 ;  /* 0x0000002b13007c24 */ /* 0x000fca000f8e0210 */
[----:B------:R-:W-:Y:S01]  /*0630*/  ISETP.GE.OR P0, PT, R0, R7, P0 ;  /* 0x000000070000720c */ /* 0x000fe20000706670 */
[----:B---3--:R0:W-:-:S12]  /*0640*/  STS [R9+0x4], R4 ;  /* 0x0000040409007388 */ /* 0x0081d80000000800 */
        /* <DEDUP_REMOVED lines=13> */
[----:B------:R-:W-:Y:S02]  /*0720*/  IMAD R3, R19, 0x4, R6 ;  /* 0x0000000413037824 */ /* 0x000fe400078e0206 */
        /* <DEDUP_REMOVED lines=9> */
.L_x_5:
[----:B------:R-:W-:Y:S05]  /*07c0*/  BSYNC.RECONVERGENT B6 ;  /* 0x0000000000067941 */ /* 0x000fea0003800200 */
.L_x_4:
[----:B------:R-:W1:Y:S01]  /*07d0*/  LDC R7, c[0x0][0x39c] ;  /* 0x0000e700ff077b82 */ /* 0x000e620000000800 */
[----:B------:R-:W-:Y:S01]  /*07e0*/  VIADD R0, R27, 0x2 ;  /* 0x000000021b007836 */ /* 0x000fe20000000000 */
[----:B------:R-:W-:Y:S01]  /*07f0*/  ISETP.GE.AND P6, PT, R23, UR40, PT ;  /* 0x0000002817007c0c */ /* 0x000fe2000bfc6270 */
[----:B------:R-:W-:Y:S03]  /*0800*/  BSSY.RECONVERGENT B6, `(.L_x_6) ;  /* 0x000002b000067945 */ /* 0x000fe60003800200 */
[----:B-1----:R-:W-:-:S13]  /*0810*/  ISETP.GE.U32.OR P0, PT, R0, R7, P6 ;  /* 0x000000070000720c */ /* 0x002fda0003706470 */
[----:B------:R-:W-:Y:S05]  /*0820*/  @P0 BRA `(.L_x_7) ;  /* 0x0000000000a00947 */ /* 0x000fea0003800000 */
[----:B0-----:R-:W0:Y:S01]  /*0830*/  LDC.64 R4, c[0x0][0x380] ;  /* 0x0000e000ff047b82 */ /* 0x001e220000000a00 */
        /* <DEDUP_REMOVED lines=16> */
[----:B-1----:R-:W0:Y:S01]  /*0940*/  LDC.64 R4, c[0x0][0x388] ;  /* 0x0000e200ff047b82 */ /* 0x002e220000000a00 */
        /* <DEDUP_REMOVED lines=11> */
[----:B------:R-:W-:-:S04]  /*0a00*/  IMAD R6, R19, 0x4, R6 ;  /* 0x0000000413067824 */ /* 0x000fc800078e0206 */
[----:B------:R-:W-:Y:S02]  /*0a10*/  IMAD R3, R19, 0x4, R6 ;  /* 0x0000000413037824 */ /* 0x000fe400078e0206 */
[----:B------:R-:W-:Y:S01]  /*0a20*/  IMAD.MOV.U32 R6, RZ, RZ, R18 ;  /* 0x000000ffff067224 */ /* 0x000fe200078e0012 */
[----:B0-----:R-:W-:Y:S01]  /*0a30*/  MOV R4, UR4 ;  /* 0x0000000400047c02 */ /* 0x001fe20008000f00 */
[----:B------:R-:W-:Y:S01]  /*0a40*/  IMAD.U32 R5, RZ, RZ, UR5 ;  /* 0x00000005ff057e24 */ /* 0x000fe2000f8e00ff */
[----:B--2---:R-:W0:Y:S01]  /*0a50*/  F2F.F64.F32 R10, R0 ;  /* 0x00000000000a7310 */ /* 0x004e220000201800 */
[----:B------:R1:W-:Y:S04]  /*0a60*/  STS [R3], R0 ;  /* 0x0000000003007388 */ /* 0x0003e80000000800 */
[----:B0-----:R1:W-:Y:S04]  /*0a70*/  STL.64 [R1+0x8], R10 ;  /* 0x0000080a01007387 */ /* 0x0013e80000100a00 */
[----:B---3--:R1:W-:Y:S02]  /*0a80*/  STL.64 [R1+0x10], R10 ;  /* 0x0000100a01007387 */ /* 0x0083e40000100a00 */
[----:B------:R-:W-:-:S07]  /*0a90*/  LEPC R20, `(.L_x_7) ;  /* 0x000000001014794e */ /* 0x000fce0000000000 */
[----:B-1----:R-:W-:Y:S05]  /*0aa0*/  CALL.ABS.NOINC R8 ;  /* 0x0000000008007343 */ /* 0x002fea0003c00000 */
.L_x_7:
[----:B------:R-:W-:Y:S05]  /*0ab0*/  BSYNC.RECONVERGENT B6 ;  /* 0x0000000000067941 */ /* 0x000fea0003800200 */
.L_x_6:
[----:B------:R-:W2:Y:S01]  /*0ac0*/  LDC R7, c[0x0][0x39c] ;  /* 0x0000e700ff077b82 */ /* 0x000ea20000000800 */
[----:B------:R-:W-:Y:S01]  /*0ad0*/  ISETP.GE.AND P6, PT, R23, UR40, PT ;  /* 0x0000002817007c0c */ /* 0x000fe2000bfc6270 */
[----:B------:R-:W-:Y:S01]  /*0ae0*/  BSSY.RECONVERGENT B6, `(.L_x_8) ;  /* 0x000002f000067945 */ /* 0x000fe20003800200 */
[----:B------:R-:W-:-:S04]  /*0af0*/  IADD3 R0, PT, PT, R27, 0x3, RZ ;  /* 0x000000031b007810 */ /* 0x000fc80007ffe0ff */
[----:B--2---:R-:W-:-:S13]  /*0b00*/  ISETP.GE.U32.OR P0, PT, R0, R7, P6 ;  /* 0x000000070000720c */ /* 0x004fda0003706470 */
[----:B------:R-:W-:Y:S05]  /*0b10*/  @P0 BRA `(.L_x_9) ;  /* 0x0000000000ac0947 */ /* 0x000fea0003800000 */
[----:B01----:R-:W0:Y:S01]  /*0b20*/  LDC.64 R4, c[0x0][0x380] ;  /* 0x0000e000ff047b82 */ /* 0x003e220000000a00 */
[----:B------:R-:W-:Y:S01]  /*0b30*/  IMAD R3, R23, R7, R0 ;  /* 0x0000000717037224 */ /* 0x000fe200078e0200 */
[----:B------:R-:W1:Y:S01]  /*0b40*/  S2R R13, SR_TID.Y ;  /* 0x00000000000d7919 */ /* 0x000e620000002200 */
[----:B------:R-:W1:Y:S01]  /*0b50*/  LDCU UR7, c[0x0][0x3a8] ;  /* 0x00007500ff0777ac */ /* 0x000e620008000800 */
[----:B------:R-:W2:Y:S01]  /*0b60*/  LDCU UR6, c[0x0][0x398] ;  /* 0x00007300ff0677ac */ /* 0x000ea20008000800 */
[----:B0-----:R-:W-:-:S06]  /*0b70*/  IMAD.WIDE.U32 R4, R3, 0x4, R4 ;  /* 0x0000000403047825 */ /* 0x001fcc00078e0004 */
[----:B------:R-:W3:Y:S01]  /*0b80*/  LDG.E R4, desc[UR36][R4.64] ;  /* 0x0000002404047981 */ /* 0x000ee2000c1e1900 */
[----:B------:R-:W0:Y:S01]  /*0b90*/  S2UR UR5, SR_CgaCtaId ;  /* 0x00000000000579c3 */ /* 0x000e220000008800 */
[----:B------:R-:W-:Y:S01]  /*0ba0*/  UMOV UR4, 0x400 ;  /* 0x0000040000047882 */ /* 0x000fe20000000000 */
[----:B------:R-:W-:Y:S02]  /*0bb0*/  VIADD R3, R26, 0x3 ;  /* 0x000000031a037836 */ /* 0x000fe40000000000 */
[----:B-1----:R-:W-:-:S03]  /*0bc0*/  IMAD R0, R13, UR7, R24 ;  /* 0x000000070d007c24 */ /* 0x002fc6000f8e0218 */
[----:B--2---:R-:W-:Y:S01]  /*0bd0*/  ISETP.GE.U32.AND P0, PT, R3, UR6, PT ;  /* 0x0000000603007c0c */ /* 0x004fe2000bf06070 */
[----:B0-----:R-:W-:-:S06]  /*0be0*/  ULEA UR4, UR5, UR4, 0x18 ;  /* 0x0000000405047291 */ /* 0x001fcc000f8ec0ff */
[----:B------:R-:W-:Y:S01]  /*0bf0*/  LEA R9, R0, UR4, 0x2 ;  /* 0x0000000400097c11 */ /* 0x000fe2000f8e10ff */
[----:B------:R-:W-:-:S05]  /*0c00*/  IMAD R0, R19, UR43, R16 ;  /* 0x0000002b13007c24 */ /* 0x000fca000f8e0210 */
[----:B------:R-:W-:Y:S01]  /*0c10*/  ISETP.GE.OR P0, PT, R0, R7, P0 ;  /* 0x000000070000720c */ /* 0x000fe20000706670 */
[----:B---3--:R2:W-:-:S12]  /*0c20*/  STS [R9+0xc], R4 ;  /* 0x00000c0409007388 */ /* 0x0085d80000000800 */
[----:B------:R-:W-:Y:S05]  /*0c30*/  @P0 BRA `(.L_x_9) ;  /* 0x0000000000640947 */ /* 0x000fea0003800000 */
[----:B--2---:R-:W0:Y:S01]  /*0c40*/  LDC.64 R4, c[0x0][0x388] ;  /* 0x0000e200ff047b82 */ /* 0x004e220000000a00 */
[----:B------:R-:W1:Y:S02]  /*0c50*/  LDCU UR4, c[0x0][0x3a0] ;  /* 0x00007400ff0477ac */ /* 0x000e640008000800 */
[----:B-1----:R-:W-:Y:S02]  /*0c60*/  IMAD R3, R3, UR4, R0 ;  /* 0x0000000403037c24 */ /* 0x002fe4000f8e0200 */
[--C-:B------:R-:W-:Y:S01]  /*0c70*/  IMAD R6, R25, R19, R16.reuse ;  /* 0x0000001319067224 */ /* 0x100fe200078e0210 */
[----:B------:R-:W-:Y:S01]  /*0c80*/  MOV R8, 0x0 ;  /* 0x0000000000087802 */ /* 0x000fe20000000f00 */
[----:B------:R-:W-:Y:S01]  /*0c90*/  IMAD.MOV.U32 R12, RZ, RZ, R16 ;  /* 0x000000ffff0c7224 */ /* 0x000fe200078e0010 */
[----:B------:R-:W1:Y:S01]  /*0ca0*/  LDCU.64 UR4, c[0x4][0x8] ;  /* 0x01000100ff0477ac */ /* 0x000e620008000a00 */
[----:B0-----:R-:W-:-:S05]  /*0cb0*/  IMAD.WIDE.U32 R4, R3, 0x4, R4 ;  /* 0x0000000403047825 */ /* 0x001fca00078e0004 */
[----:B------:R1:W2:Y:S01]  /*0cc0*/  LDG.E R0, desc[UR36][R4.64] ;  /* 0x0000002404007981 */ /* 0x0002a2000c1e1900 */
[----:B------:R-:W-:Y:S01]  /*0cd0*/  IMAD R6, R6, 0x4, R29 ;  /* 0x0000000406067824 */ /* 0x000fe200078e021d */
[----:B------:R-:W0:Y:S01]  /*0ce0*/  LDC.64 R8, c[0x4][R8] ;  /* 0x0100000008087b82 */ /* 0x000e220000000a00 */
[----:B------:R-:W-:Y:S01]  /*0cf0*/  IMAD.MOV.U32 R7, RZ, RZ, R2 ;  /* 0x000000ffff077224 */ /* 0x000fe200078e0002 */
[----:B------:R3:W-:Y:S01]  /*0d00*/  STL.64 [R1], R12 ;  /* 0x0000000c01007387 */ /* 0x0007e20000100a00 */
[----:B------:R-:W-:-:S05]  /*0d10*/  IMAD R6, R19, 0x4, R6 ;  /* 0x0000000413067824 */ /* 0x000fca00078e0206 */
[----:B------:R-:W-:Y:S01]  /*0d20*/  LEA R6, R19, R6, 0x2 ;  /* 0x0000000613067211 */ /* 0x000fe200078e10ff */
[----:B-1----:R-:W-:Y:S01]  /*0d30*/  IMAD.U32 R4, RZ, RZ, UR4 ;  /* 0x00000004ff047e24 */ /* 0x002fe2000f8e00ff */
[----:B------:R-:W-:-:S03]  /*0d40*/  MOV R5, UR5 ;  /* 0x0000000500057c02 */ /* 0x000fc60008000f00 */
[----:B------:R-:W-:Y:S02]  /*0d50*/  IMAD R3, R19, 0x4, R6 ;  /* 0x0000000413037824 */ /* 0x000fe400078e0206 */
[----:B------:R-:W-:Y:S01]  /*0d60*/  IMAD.MOV.U32 R6, RZ, RZ, R18 ;  /* 0x000000ffff067224 */ /* 0x000fe200078e0012 */
[----:B--2---:R-:W1:Y:S02]  /*0d70*/  F2F.F64.F32 R10, R0 ;  /* 0x00000000000a7310 */ /* 0x004e640000201800 */
[----:B------:R3:W-:Y:S04]  /*0d80*/  STS [R3], R0 ;  /* 0x0000000003007388 */ /* 0x0007e80000000800 */
[----:B-1----:R3:W-:Y:S04]  /*0d90*/  STL.64 [R1+0x8], R10 ;  /* 0x0000080a01007387 */ /* 0x0027e80000100a00 */
[----:B0-----:R3:W-:Y:S02]  /*0da0*/  STL.64 [R1+0x10], R10 ;  /* 0x0000100a01007387 */ /* 0x0017e40000100a00 */
[----:B------:R-:W-:-:S07]  /*0db0*/  LEPC R20, `(.L_x_9) ;  /* 0x000000001014794e */ /* 0x000fce0000000000 */
[----:B---3--:R-:W-:Y:S05]  /*0dc0*/  CALL.ABS.NOINC R8 ;  /* 0x0000000008007343 */ /* 0x008fea0003c00000 */
.L_x_9:
[----:B------:R-:W-:Y:S05]  /*0dd0*/  BSYNC.RECONVERGENT B6 ;  /* 0x0000000000067941 */ /* 0x000fea0003800200 */
.L_x_8:
[----:B------:R-:W3:Y:S01]  /*0de0*/  LDC R7, c[0x0][0x39c] ;  /* 0x0000e700ff077b82 */ /* 0x000ee20000000800 */
[----:B------:R-:W-:Y:S01]  /*0df0*/  VIADD R0, R27, 0x4 ;  /* 0x000000041b007836 */ /* 0x000fe20000000000 */
[----:B------:R-:W-:Y:S01]  /*0e00*/  ISETP.GE.AND P6, PT, R23, UR40, PT ;  /* 0x0000002817007c0c */ /* 0x000fe2000bfc6270 */
[----:B------:R-:W-:Y:S03]  /*0e10*/  BSSY.RECONVERGENT B6, `(.L_x_10) ;  /* 0x000002d000067945 */ /* 0x000fe60003800200 */
[----:B---3--:R-:W-:-:S13]  /*0e20*/  ISETP.GE.U32.OR P0, PT, R0, R7, P6 ;  /* 0x000000070000720c */ /* 0x008fda0003706470 */
[----:B------:R-:W-:Y:S05]  /*0e30*/  @P0 BRA `(.L_x_11) ;  /* 0x0000000000a80947 */ /* 0x000fea0003800000 */
[----:B012---:R-:W0:Y:S01]  /*0e40*/  LDC.64 R4, c[0x0][0x380] ;  /* 0x0000e000ff047b82 */ /* 0x007e220000000a00 */
        /* <DEDUP_REMOVED lines=16> */
[----:B---3--:R-:W0:Y:S01]  /*0f50*/  LDC.64 R4, c[0x0][0x388] ;  /* 0x0000e200ff047b82 */ /* 0x008e220000000a00 */
        /* <DEDUP_REMOVED lines=12> */
[----:B------:R-:W-:-:S05]  /*1020*/  IMAD R6, R19, 0x4, R6 ;  /* 0x0000000413067824 */ /* 0x000fca00078e0206 */
[C---:B------:R-:W-:Y:S01]  /*1030*/  LEA R6, R19.reuse, R6, 0x2 ;  /* 0x0000000613067211 */ /* 0x040fe200078e10ff */
[----:B0-----:R-:W-:Y:S02]  /*1040*/  IMAD.U32 R4, RZ, RZ, UR4 ;  /* 0x00000004ff047e24 */ /* 0x001fe4000f8e00ff */
[----:B------:R-:W-:Y:S02]  /*1050*/  IMAD.U32 R5, RZ, RZ, UR5 ;  /* 0x00000005ff057e24 */ /* 0x000fe4000f8e00ff */
[----:B------:R-:W-:Y:S01]  /*1060*/  IMAD R3, R19, 0x4, R6 ;  /* 0x0000000413037824 */ /* 0x000fe200078e0206 */
[----:B------:R-:W-:Y:S01]  /*1070*/  MOV R6, R18 ;  /* 0x0000001200067202 */ /* 0x000fe20000000f00 */
[----:B--2---:R-:W0:Y:S03]  /*1080*/  F2F.F64.F32 R10, R0 ;  /* 0x00000000000a7310 */ /* 0x004e260000201800 */
[----:B------:R1:W-:Y:S04]  /*1090*/  STS [R3], R0 ;  /* 0x0000000003007388 */ /* 0x0003e80000000800 */
[----:B0-----:R1:W-:Y:S04]  /*10a0*/  STL.64 [R1+0x8], R10 ;  /* 0x0000080a01007387 */ /* 0x0013e80000100a00 */
[----:B---3--:R1:W-:Y:S02]  /*10b0*/  STL.64 [R1+0x10], R10 ;  /* 0x0000100a01007387 */ /* 0x0083e40000100a00 */
[----:B------:R-:W-:-:S07]  /*10c0*/  LEPC R20, `(.L_x_11) ;  /* 0x000000001014794e */ /* 0x000fce0000000000 */
[----:B-1----:R-:W-:Y:S05]  /*10d0*/  CALL.ABS.NOINC R8 ;  /* 0x0000000008007343 */ /* 0x002fea0003c00000 */
.L_x_11:
[----:B------:R-:W-:Y:S05]  /*10e0*/  BSYNC.RECONVERGENT B6 ;  /* 0x0000000000067941 */ /* 0x000fea0003800200 */
.L_x_10:
[----:B------:R-:W4:Y:S01]  /*10f0*/  LDC R7, c[0x0][0x39c] ;  /* 0x0000e700ff077b82 */ /* 0x000f220000000800 */
[----:B------:R-:W-:Y:S01]  /*1100*/  VIADD R0, R27, 0x5 ;  /* 0x000000051b007836 */ /* 0x000fe20000000000 */
[----:B------:R-:W-:Y:S01]  /*1110*/  ISETP.GE.AND P6, PT, R23, UR40, PT ;  /* 0x0000002817007c0c */ /* 0x000fe2000bfc6270 */
[----:B------:R-:W-:Y:S03]  /*1120*/  BSSY.RECONVERGENT B6, `(.L_x_12) ;  /* 0x0000030000067945 */ /* 0x000fe60003800200 */
[----:B----4-:R-:W-:-:S13]  /*1130*/  ISETP.GE.U32.OR P0, PT, R0, R7, P6 ;  /* 0x000000070000720c */ /* 0x010fda0003706470 */
[----:B------:R-:W-:Y:S05]  /*1140*/  @P0 BRA `(.L_x_13) ;  /* 0x0000000000b40947 */ /* 0x000fea0003800000 */
[----:B0123--:R-:W0:Y:S01]  /*1150*/  LDC.64 R4, c[0x0][0x380] ;  /* 0x0000e000ff047b82 */ /* 0x00fe220000000a00 */
        /* <DEDUP_REMOVED lines=17> */
[----:B----4-:R-:W0:Y:S01]  /*1270*/  LDC.64 R4, c[0x0][0x388] ;  /* 0x0000e200ff047b82 */ /* 0x010e220000000a00 */
[----:B------:R-:W1:Y:S02]  /*1280*/  LDCU UR4, c[0x0][0x3a0] ;  /* 0x00007400ff0477ac */ /* 0x000e640008000800 */
[----:B-1----:R-:W-:Y:S02]  /*1290*/  IMAD R3, R3, UR4, R0 ;  /* 0x0000000403037c24 */ /* 0x002fe4000f8e0200 */
[----:B------:R-:W-:Y:S01]  /*12a0*/  IMAD R6, R25, R19, R16 ;  /* 0x0000001319067224 */ /* 0x000fe200078e0210 */
[----:B------:R-:W-:Y:S01]  /*12b0*/  MOV R8, 0x0 ;  /* 0x0000000000087802 */ /* 0x000fe20000000f00 */
[----:B------:R-:W1:Y:S01]  /*12c0*/  LDCU.64 UR4, c[0x4][0x8] ;  /* 0x01000100ff0477ac */ /* 0x000e620008000a00 */
[----:B0-----:R-:W-:-:S05]  /*12d0*/  IMAD.WIDE.U32 R4, R3, 0x4, R4 ;  /* 0x0000000403047825 */ /* 0x001fca00078e0004 */
[----:B------:R1:W2:Y:S01]  /*12e0*/  LDG.E R0, desc[UR36][R4.64] ;  /* 0x0000002404007981 */ /* 0x0002a2000c1e1900 */
[----:B------:R-:W-:Y:S01]  /*12f0*/  LEA R6, R6, R29, 0x2 ;  /* 0x0000001d06067211 */ /* 0x000fe200078e10ff */
[----:B------:R-:W0:Y:S01]  /*1300*/  LDC.64 R8, c[0x4][R8] ;  /* 0x0100000008087b82 */ /* 0x000e220000000a00 */
[----:B------:R-:W-:Y:S01]  /*1310*/  MOV R12, R16 ;  /* 0x00000010000c7202 */ /* 0x000fe20000000f00 */
[----:B------:R-:W-:Y:S02]  /*1320*/  IMAD.MOV.U32 R7, RZ, RZ, R2 ;  /* 0x000000ffff077224 */ /* 0x000fe400078e0002 */
[C---:B------:R-:W-:Y:S02]  /*1330*/  IMAD R6, R19.reuse, 0x4, R6 ;  /* 0x0000000413067824 */ /* 0x040fe400078e0206 */
[----:B------:R3:W-:Y:S02]  /*1340*/  STL.64 [R1], R12 ;  /* 0x0000000c01007387 */ /* 0x0007e40000100a00 */
[----:B------:R-:W-:-:S02]  /*1350*/  IMAD R6, R19, 0x4, R6 ;  /* 0x0000000413067824 */ /* 0x000fc400078e0206 */
[----:B-1----:R-:W-:Y:S01]  /*1360*/  IMAD.U32 R4, RZ, RZ, UR4 ;  /* 0x00000004ff047e24 */ /* 0x002fe2000f8e00ff */
[----:B------:R-:W-:Y:S01]  /*1370*/  MOV R5, UR5 ;  /* 0x0000000500057c02 */ /* 0x000fe20008000f00 */
[----:B------:R-:W-:-:S04]  /*1380*/  IMAD R6, R19, 0x4, R6 ;  /* 0x0000000413067824 */ /* 0x000fc800078e0206 */
[----:B------:R-:W-:-:S04]  /*1390*/  IMAD R6, R19, 0x4, R6 ;  /* 0x0000000413067824 */ /* 0x000fc800078e0206 */
        /* <DEDUP_REMOVED lines=8> */
.L_x_13:
[----:B------:R-:W-:Y:S05]  /*1420*/  BSYNC.RECONVERGENT B6 ;  /* 0x0000000000067941 */ /* 0x000fea0003800200 */
.L_x_12:
[----:B------:R-:W5:Y:S01]  /*1430*/  LDC R7, c[0x0][0x39c] ;  /* 0x0000e700ff077b82 */ /* 0x000f620000000800 */
[----:B------:R-:W-:Y:S01]  /*1440*/  VIADD R0, R27, 0x6 ;  /* 0x000000061b007836 */ /* 0x000fe20000000000 */
[----:B------:R-:W-:Y:S01]  /*1450*/  ISETP.GE.AND P6, PT, R23, UR40, PT ;  /* 0x0000002817007c0c */ /* 0x000fe2000bfc6270 */
[----:B------:R-:W-:Y:S03]  /*1460*/  BSSY.RECONVERGENT B6, `(.L_x_14) ;  /* 0x000002f000067945 */ /* 0x000fe60003800200 */
[----:B-----5:R-:W-:-:S13]  /*1470*/  ISETP.GE.U32.OR P0, PT, R0, R7, P6 ;  /* 0x000000070000720c */ /* 0x020fda0003706470 */
[----:B------:R-:W-:Y:S05]  /*1480*/  @P0 BRA `(.L_x_15) ;  /* 0x0000000000b00947 */ /* 0x000fea0003800000 */
[----:B01234-:R-:W0:Y:S01]  /*1490*/  LDC.64 R4, c[0x0][0x380] ;  /* 0x0000e000ff047b82 */ /* 0x01fe220000000a00 */
        /* <DEDUP_REMOVED lines=30> */
[----:B------:R-:W-:Y:S01]  /*1680*/  LEA R6, R19, R6, 0x2 ;  /* 0x0000000613067211 */ /* 0x000fe200078e10ff */
[----:B0-----:R-:W-:Y:S01]  /*1690*/  IMAD.U32 R5, RZ, RZ, UR5 ;  /* 0x00000005ff057e24 */ /* 0x001fe2000f8e00ff */
[----:B------:R-:W-:-:S03]  /*16a0*/  MOV R4, UR4 ;  /* 0x0000000400047c02 */ /* 0x000fc60008000f00 */
[----:B------:R-:W-:-:S04]  /*16b0*/  IMAD R6, R19, 0x4, R6 ;  /* 0x0000000413067824 */ /* 0x000fc800078e0206 */
[----:B------:R-:W-:-:S04]  /*16c0*/  IMAD R6, R19, 0x4, R6 ;  /* 0x0000000413067824 */ /* 0x000fc800078e0206 */
[----:B------:R-:W-:Y:S02]  /*16d0*/  IMAD R3, R19, 0x4, R6 ;  /* 0x0000000413037824 */ /* 0x000fe400078e0206 */
[----:B------:R-:W-:Y:S01]  /*16e0*/  IMAD.MOV.U32 R6, RZ, RZ, R18 ;  /* 0x000000ffff067224 */ /* 0x000fe200078e0012 */
[----:B--2---:R-:W0:Y:S02]  /*16f0*/  F2F.F64.F32 R10, R0 ;  /* 0x00000000000a7310 */ /* 0x004e240000201800 */
[----:B------:R1:W-:Y:S04]  /*1700*/  STS [R3], R0 ;  /* 0x0000000003007388 */ /* 0x0003e80000000800 */
[----:B0-----:R1:W-:Y:S04]  /*1710*/  STL.64 [R1+0x8], R10 ;  /* 0x0000080a01007387 */ /* 0x0013e80000100a00 */
[----:B---3--:R1:W-:Y:S02]  /*1720*/  STL.64 [R1+0x10], R10 ;  /* 0x0000100a01007387 */ /* 0x0083e40000100a00 */
[----:B------:R-:W-:-:S07]  /*1730*/  LEPC R20, `(.L_x_15) ;  /* 0x000000001014794e */ /* 0x000fce0000000000 */
[----:B-1----:R-:W-:Y:S05]  /*1740*/  CALL.ABS.NOINC R8 ;  /* 0x0000000008007343 */ /* 0x002fea0003c00000 */
.L_x_15:
[----:B------:R-:W-:Y:S05]  /*1750*/  BSYNC.RECONVERGENT B6 ;  /* 0x0000000000067941 */ /* 0x000fea0003800200 */
.L_x_14:
[----:B------:R-:W5:Y:S01]  /*1760*/  LDC R7, c[0x0][0x39c] ;  /* 0x0000e700ff077b82 */ /* 0x000f620000000800 */
[----:B------:R-:W-:Y:S02]  /*1770*/  ISETP.GE.AND P6, PT, R23, UR40, PT ;  /* 0x0000002817007c0c */ /* 0x000fe4000bfc6270 */
[----:B------:R-:W-:-:S04]  /*1780*/  IADD3 R0, PT, PT, R27, 0x7, RZ ;  /* 0x000000071b007810 */ /* 0x000fc80007ffe0ff */
[----:B-----5:R-:W-:-:S13]  /*1790*/  ISETP.GE.U32.OR P0, PT, R0, R7, P6 ;  /* 0x000000070000720c */ /* 0x020fda0003706470 */
[----:B------:R-:W-:Y:S05]  /*17a0*/  @P0 BRA `(.L_x_16) ;  /* 0x0000000000bc0947 */ /* 0x000fea0003800000 */
[----:B01234-:R-:W0:Y:S01]  /*17b0*/  LDC.64 R4, c[0x0][0x380] ;  /* 0x0000e000ff047b82 */ /* 0x01fe220000000a00 */
[----:B------:R-:W-:Y:S01]  /*17c0*/  IMAD R23, R23, R7, R0 ;  /* 0x0000000717177224 */ /* 0x000fe200078e0200 */
[----:B------:R-:W1:Y:S01]  /*17d0*/  S2R R11, SR_TID.Y ;  /* 0x00000000000b7919 */ /* 0x000e620000002200 */
[----:B------:R-:W1:Y:S05]  /*17e0*/  LDCU UR7, c[0x0][0x3a8] ;  /* 0x00007500ff0777ac */ /* 0x000e6a0008000800 */
[----:B------:R-:W2:Y:S01]  /*17f0*/  S2UR UR5, SR_CgaCtaId ;  /* 0x00000000000579c3 */ /* 0x000ea20000008800 */
[----:B------:R-:W3:Y:S01]  /*1800*/  S2R R10, SR_TID.X ;  /* 0x00000000000a7919 */ /* 0x000ee20000002100 */
[----:B------:R-:W4:Y:S01]  /*1810*/  LDCU UR6, c[0x0][0x398] ;  /* 0x00007300ff0677ac */ /* 0x000f220008000800 */
[----:B0-----:R-:W-:-:S06]  /*1820*/  IMAD.WIDE.U32 R4, R23, 0x4, R4 ;  /* 0x0000000417047825 */ /* 0x001fcc00078e0004 */
[----:B------:R-:W5:Y:S01]  /*1830*/  LDG.E R4, desc[UR36][R4.64] ;  /* 0x0000002404047981 */ /* 0x000f62000c1e1900 */
[----:B------:R-:W-:Y:S01]  /*1840*/  UMOV UR4, 0x400 ;  /* 0x0000040000047882 */ /* 0x000fe20000000000 */
[----:B------:R-:W-:Y:S01]  /*1850*/  VIADD R3, R26, 0x7 ;  /* 0x000000071a037836 */ /* 0x000fe20000000000 */
[----:B--2---:R-:W-:Y:S01]  /*1860*/  ULEA UR4, UR5, UR4, 0x18 ;  /* 0x0000000405047291 */ /* 0x004fe2000f8ec0ff */
[----:B-1----:R-:W-:-:S03]  /*1870*/  IMAD R24, R11, UR7, R24 ;  /* 0x000000070b187c24 */ /* 0x002fc6000f8e0218 */
[----:B----4-:R-:W-:Y:S02]  /*1880*/  ISETP.GE.U32.AND P0, PT, R3, UR6, PT ;  /* 0x0000000603007c0c */ /* 0x010fe4000bf06070 */
[----:B------:R-:W-:Y:S01]  /*1890*/  LEA R9, R24, UR4, 0x2 ;  /* 0x0000000418097c11 */ /* 0x000fe2000f8e10ff */
[----:B---3--:R-:W-:-:S05]  /*18a0*/  IMAD R0, R19, UR43, R10 ;  /* 0x0000002b13007c24 */ /* 0x008fca000f8e020a */
[----:B------:R-:W-:Y:S01]  /*18b0*/  ISETP.GE.OR P0, PT, R0, R7, P0 ;  /* 0x000000070000720c */ /* 0x000fe20000706670 */
[----:B-----5:R0:W-:-:S12]  /*18c0*/  STS [R9+0x1c], R4 ;  /* 0x00001c0409007388 */ /* 0x0201d80000000800 */
        /* <DEDUP_REMOVED lines=13> */
[----:B------:R-:W-:-:S05]  /*19a0*/  IMAD R6, R19, 0x4, R6 ;  /* 0x0000000413067824 */ /* 0x000fca00078e0206 */
[----:B------:R-:W-:Y:S01]  /*19b0*/  LEA R6, R19, R6, 0x2 ;  /* 0x0000000613067211 */ /* 0x000fe200078e10ff */
[----:B0-----:R-:W-:-:S04]  /*19c0*/  IMAD.U32 R4, RZ, RZ, UR4 ;  /* 0x00000004ff047e24 */ /* 0x001fc8000f8e00ff */
[C---:B------:R-:W-:Y:S02]  /*19d0*/  IMAD R6, R19.reuse, 0x4, R6 ;  /* 0x0000000413067824 */ /* 0x040fe400078e0206 */
[----:B------:R-:W-:Y:S02]  /*19e0*/  IMAD.U32 R5, RZ, RZ, UR5 ;  /* 0x00000005ff057e24 */ /* 0x000fe4000f8e00ff */
[----:B------:R-:W-:-:S04]  /*19f0*/  IMAD R6, R19, 0x4, R6 ;  /* 0x0000000413067824 */ /* 0x000fc800078e0206 */
[----:B------:R-:W-:-:S05]  /*1a00*/  IMAD R6, R19, 0x4, R6 ;  /* 0x0000000413067824 */ /* 0x000fca00078e0206 */
[----:B------:R-:W-:-:S05]  /*1a10*/  LEA R6, R19, R6, 0x2 ;  /* 0x0000000613067211 */ /* 0x000fca00078e10ff */
        /* <DEDUP_REMOVED lines=8> */
.L_x_16:
[----:B------:R-:W-:Y:S01]  /*1aa0*/  LOP3.LUT P0, RZ, R16, R17, RZ, 0xfc, !PT ;  /* 0x0000001110ff7212 */ /* 0x000fe2000780fcff */
[----:B------:R-:W-:Y:S05]  /*1ab0*/  WARPSYNC.ALL ;  /* 0x0000000000007948 */ /* 0x000fea0003800000 */
[----:B------:R-:W-:Y:S07]  /*1ac0*/  BAR.SYNC.DEFER_BLOCKING 0x0 ;  /* 0x0000000000007b1d */ /* 0x000fee0000010000 */
[----:B------:R-:W-:Y:S05]  /*1ad0*/  @P0 BRA `(.L_x_17) ;  /* 0x0000001c00680947 */ /* 0x000fea0003800000 */
[----:B------:R-:W5:Y:S01]  /*1ae0*/  LDC R25, c[0x0][0x3a8] ;  /* 0x0000ea00ff197b82 */ /* 0x000f620000000800 */
[----:B------:R-:W-:Y:S01]  /*1af0*/  MOV R8, 0x0 ;  /* 0x0000000000087802 */ /* 0x000fe20000000f00 */
[----:B------:R-:W0:Y:S01]  /*1b00*/  LDCU.64 UR4, c[0x4][0x10] ;  /* 0x01000200ff0477ac */ /* 0x000e220008000a00 */
[----:B------:R-:W-:-:S05]  /*1b10*/  CS2R R6, SRZ ;  /* 0x0000000000067805 */ /* 0x000fca000001ff00 */
[----:B01234-:R-:W0:Y:S01]  /*1b20*/  LDC.64 R8, c[0x4][R8] ;  /* 0x0100000008087b82 */ /* 0x01fe220000000a00 */
[----:B------:R-:W-:Y:S02]  /*1b30*/  IMAD.U32 R4, RZ, RZ, UR4 ;  /* 0x00000004ff047e24 */ /* 0x000fe4000f8e00ff */
[----:B------:R-:W-:Y:S01]  /*1b40*/  IMAD.U32 R5, RZ, RZ, UR5 ;  /* 0x00000005ff057e24 */ /* 0x000fe2000f8e00ff */
[----:B-----5:R-:W-:-:S04]  /*1b50*/  ISETP.GE.AND P0, PT, R25, 0x1, PT ;  /* 0x000000011900780c */ /* 0x020fc80003f06270 */
[----:B------:R-:W-:-:S09]  /*1b60*/  P2R R0, PR, RZ, 0x1 ;  /* 0x00000001ff007803 */ /* 0x000fd20000000000 */
[----:B------:R-:W-:-:S07]  /*1b70*/  LEPC R20, `(.L_x_18) ;  /* 0x000000001014794e */ /* 0x000fce0000000000 */
[----:B0-----:R-:W-:Y:S05]  /*1b80*/  CALL.ABS.NOINC R8 ;  /* 0x0000000008007343 */ /* 0x001fea0003c00000 */
.L_x_18:
[----:B------:R-:W-:-:S13]  /*1b90*/  ISETP.GE.AND P6, PT, R25, 0x1, PT ;  /* 0x000000011900780c */ /* 0x000fda0003fc6270 */
[----:B------:R-:W-:Y:S05]  /*1ba0*/  @!P6 BRA `(.L_x_19) ;  /* 0x0000000c00ace947 */ /* 0x000fea0003800000 */
[----:B------:R-:W-:Y:S01]  /*1bb0*/  HFMA2 R24, -RZ, RZ, 0, 0 ;  /* 0x00000000ff187431 */ /* 0x000fe200000001ff */
[----:B------:R-:W-:Y:S06]  /*1bc0*/  BSSY.RECONVERGENT B7, `(.L_x_20) ;  /* 0x00000e8000077945 */ /* 0x000fec0003800200 */
.L_x_42:
[----:B------:R-:W0:Y:S01]  /*1bd0*/  LDCU UR4, c[0x0][0x3a8] ;  /* 0x00007500ff0477ac */ /* 0x000e220008000800 */
[----:B------:R-:W-:Y:S01]  /*1be0*/  IMAD.MOV.U32 R23, RZ, RZ, RZ ;  /* 0x000000ffff177224 */ /* 0x000fe200078e00ff */
[----:B0-----:R-:W-:-:S09]  /*1bf0*/  UISETP.GE.U32.AND UP0, UPT, UR4, 0x8, UPT ;  /* 0x000000080400788c */ /* 0x001fd2000bf06070 */
[----:B------:R-:W-:Y:S05]  /*1c00*/  BRA.U !UP0, `(.L_x_21) ;  /* 0x0000000508987547 */ /* 0x000fea000b800000 */
[----:B------:R-:W-:Y:S01]  /*1c10*/  BSSY.RECONVERGENT B6, `(.L_x_22) ;  /* 0x0000064000067945 */ /* 0x000fe20003800200 */
[----:B------:R-:W-:-:S07]  /*1c20*/  IMAD.MOV.U32 R23, RZ, RZ, RZ ;  /* 0x000000ffff177224 */ /* 0x000fce00078e00ff */
.L_x_31:
[----:B------:R-:W0:Y:S01]  /*1c30*/  S2UR UR5, SR_CgaCtaId ;  /* 0x00000000000579c3 */ /* 0x000e220000008800 */
[----:B------:R-:W1:Y:S01]  /*1c40*/  LDCU UR6, c[0x0][0x3a8] ;  /* 0x00007500ff0677ac */ /* 0x000e620008000800 */
[----:B------:R-:W-:Y:S01]  /*1c50*/  MOV R16, 0x0 ;  /* 0x0000000000107802 */ /* 0x000fe20000000f00 */
[----:B------:R-:W-:Y:S01]  /*1c60*/  IMAD.MOV.U32 R6, RZ, RZ, R18 ;  /* 0x000000ffff067224 */ /* 0x000fe200078e0012 */
[----:B------:R-:W-:Y:S01]  /*1c70*/  UMOV UR4, 0x400 ;  /* 0x0000040000047882 */ /* 0x000fe20000000000 */
[----:B------:R-:W-:-:S03]  /*1c80*/  IMAD.MOV.U32 R7, RZ, RZ, R2 ;  /* 0x000000ffff077224 */ /* 0x000fc600078e0002 */
[----:B------:R2:W3:Y:S01]  /*1c90*/  LDC.64 R8, c[0x4][R16] ;  /* 0x0100000010087b82 */ /* 0x0004e20000000a00 */
[----:B-1----:R-:W-:Y:S01]  /*1ca0*/  IMAD R17, R24, UR6, R23 ;  /* 0x0000000618117c24 */ /* 0x002fe2000f8e0217 */
[----:B0-----:R-:W-:-:S06]  /*1cb0*/  ULEA UR4, UR5, UR4, 0x18 ;  /* 0x0000000405047291 */ /* 0x001fcc000f8ec0ff */
[----:B------:R-:W-:-:S05]  /*1cc0*/  LEA R17, R17, UR4, 0x2 ;  /* 0x0000000411117c11 */ /* 0x000fca000f8e10ff */
[----:B------:R-:W0:Y:S01]  /*1cd0*/  LDS R0, [R17] ;  /* 0x0000000011007984 */ /* 0x000e220000000800 */
[----:B------:R-:W1:Y:S02]  /*1ce0*/  LDCU.64 UR4, c[0x4][0x18] ;  /* 0x01000300ff0477ac */ /* 0x000e640008000a00 */
[----:B-1----:R-:W-:Y:S01]  /*1cf0*/  IMAD.U32 R4, RZ, RZ, UR4 ;  /* 0x00000004ff047e24 */ /* 0x002fe2000f8e00ff */
[----:B------:R-:W-:Y:S01]  /*1d00*/  MOV R5, UR5 ;  /* 0x0000000500057c02 */ /* 0x000fe20008000f00 */
[----:B0-----:R-:W0:Y:S02]  /*1d10*/  F2F.F64.F32 R10, R0 ;  /* 0x00000000000a7310 */ /* 0x001e240000201800 */
[----:B0--3--:R2:W-:Y:S04]  /*1d20*/  STL.64 [R1], R10 ;  /* 0x0000000a01007387 */ /* 0x0095e80000100a00 */
[----:B------:R-:W-:-:S07]  /*1d30*/  LEPC R20, `(.L_x_23) ;  /* 0x000000001014794e */ /* 0x000fce0000000000 */
[----:B--2---:R-:W-:Y:S05]  /*1d40*/  CALL.ABS.NOINC R8 ;  /* 0x0000000008007343 */ /* 0x004fea0003c00000 */
.L_x_23:
[----:B------:R-:W0:Y:S01]  /*1d50*/  LDS R0, [R17+0x4] ;  /* 0x0000040011007984 */ /* 0x000e220000000800 */
[----:B------:R1:W2:Y:S01]  /*1d60*/  LDC.64 R8, c[0x4][R16] ;  /* 0x0100000010087b82 */ /* 0x0002a20000000a00 */
[----:B------:R-:W3:Y:S01]  /*1d70*/  LDCU.64 UR4, c[0x4][0x18] ;  /* 0x01000300ff0477ac */ /* 0x000ee20008000a00 */
[----:B------:R-:W-:Y:S02]  /*1d80*/  IMAD.MOV.U32 R6, RZ, RZ, R18 ;  /* 0x000000ffff067224 */ /* 0x000fe400078e0012 */
[----:B------:R-:W-:Y:S02]  /*1d90*/  IMAD.MOV.U32 R7, RZ, RZ, R2 ;  /* 0x000000ffff077224 */ /* 0x000fe400078e0002 */
[----:B---3--:R-:W-:Y:S01]  /*1da0*/  IMAD.U32 R4, RZ, RZ, UR4 ;  /* 0x00000004ff047e24 */ /* 0x008fe2000f8e00ff */
[----:B------:R-:W-:Y:S01]  /*1db0*/  MOV R5, UR5 ;  /* 0x0000000500057c02 */ /* 0x000fe20008000f00 */
[----:B0-----:R-:W0:Y:S02]  /*1dc0*/  F2F.F64.F32 R10, R0 ;  /* 0x00000000000a7310 */ /* 0x001e240000201800 */
[----:B0-2---:R1:W-:Y:S04]  /*1dd0*/  STL.64 [R1], R10 ;  /* 0x0000000a01007387 */ /* 0x0053e80000100a00 */
[----:B------:R-:W-:-:S07]  /*1de0*/  LEPC R20, `(.L_x_24) ;  /* 0x000000001014794e */ /* 0x000fce0000000000 */
[----:B-1----:R-:W-:Y:S05]  /*1df0*/  CALL.ABS.NOINC R8 ;  /* 0x0000000008007343 */ /* 0x002fea0003c00000 */
.L_x_24:
        /* <DEDUP_REMOVED lines=11> */
.L_x_25:
        /* <DEDUP_REMOVED lines=11> */
.L_x_26:
        /* <DEDUP_REMOVED lines=11> */
.L_x_27:
        /* <DEDUP_REMOVED lines=11> */
.L_x_28:
        /* <DEDUP_REMOVED lines=11> */
.L_x_29:
        /* <DEDUP_REMOVED lines=11> */
.L_x_30:
[----:B------:R-:W-:-:S05]  /*2220*/  VIADD R23, R23, 0x8 ;  /* 0x0000000817177836 */ /* 0x000fca0000000000 */
[----:B------:R-:W-:-:S13]  /*2230*/  ISETP.NE.AND P0, PT, R23, UR39, PT ;  /* 0x0000002717007c0c */ /* 0x000fda000bf05270 */
[----:B------:R-:W-:Y:S05]  /*2240*/  @P0 BRA `(.L_x_31) ;  /* 0xfffffff800780947 */ /* 0x000fea000383ffff */
[----:B------:R-:W-:Y:S05]  /*2250*/  BSYNC.RECONVERGENT B6 ;  /* 0x0000000000067941 */ /* 0x000fea0003800200 */
.L_x_22:
[----:B------:R-:W-:-:S07]  /*2260*/  MOV R23, UR39 ;  /* 0x0000002700177c02 */ /* 0x000fce0008000f00 */
.L_x_21:
[----:B------:R-:W-:-:S09]  /*2270*/  UISETP.NE.AND UP0, UPT, UR44, URZ, UPT ;  /* 0x000000ff2c00728c */ /* 0x000fd2000bf05270 */
[----:B------:R-:W-:Y:S05]  /*2280*/  BRA.U !UP0, `(.L_x_32) ;  /* 0x0000000508c07547 */ /* 0x000fea000b800000 */
[----:B------:R-:W-:-:S04]  /*2290*/  UIADD3 UR4, UPT, UPT, UR44, -0x1, URZ ;  /* 0xffffffff2c047890 */ /* 0x000fc8000fffe0ff */
[----:B------:R-:W-:-:S09]  /*22a0*/  UISETP.GE.U32.AND UP0, UPT, UR4, 0x3, UPT ;  /* 0x000000030400788c */ /* 0x000fd2000bf06070 */
[----:B------:R-:W-:Y:S05]  /*22b0*/  BRA.U !UP0, `(.L_x_33) ;  /* 0x0000000108d47547 */ /* 0x000fea000b800000 */
[----:B------:R-:W0:Y:S01]  /*22c0*/  S2UR UR5, SR_CgaCtaId ;  /* 0x00000000000579c3 */ /* 0x000e220000008800 */
[----:B------:R-:W1:Y:S01]  /*22d0*/  LDCU UR6, c[0x0][0x3a8] ;  /* 0x00007500ff0677ac */ /* 0x000e620008000800 */
[----:B------:R-:W-:Y:S01]  /*22e0*/  MOV R8, 0x0 ;  /* 0x0000000000087802 */ /* 0x000fe20000000f00 */
[----:B------:R-:W-:Y:S01]  /*22f0*/  IMAD.MOV.U32 R6, RZ, RZ, R18 ;  /* 0x000000ffff067224 */ /* 0x000fe200078e0012 */
[----:B------:R-:W-:Y:S01]  /*2300*/  MOV R7, R2 ;  /* 0x0000000200077202 */ /* 0x000fe20000000f00 */
[----:B------:R-:W-:-:S03]  /*2310*/  UMOV UR4, 0x400 ;  /* 0x0000040000047882 */ /* 0x000fc60000000000 */
[----:B------:R-:W2:Y:S01]  /*2320*/  LDC.64 R8, c[0x4][R8] ;  /* 0x0100000008087b82 */ /* 0x000ea20000000a00 */
[----:B-1----:R-:W-:Y:S01]  /*2330*/  IMAD R17, R24, UR6, R23 ;  /* 0x0000000618117c24 */ /* 0x002fe2000f8e0217 */
[----:B0-----:R-:W-:-:S06]  /*2340*/  ULEA UR4, UR5, UR4, 0x18 ;  /* 0x0000000405047291 */ /* 0x001fcc000f8ec0ff */
[----:B------:R-:W-:-:S05]  /*2350*/  LEA R17, R17, UR4, 0x2 ;  /* 0x0000000411117c11 */ /* 0x000fca000f8e10ff */
[----:B------:R-:W0:Y:S01]  /*2360*/  LDS R0, [R17] ;  /* 0x0000000011007984 */ /* 0x000e220000000800 */
[----:B------:R-:W1:Y:S02]  /*2370*/  LDCU.64 UR4, c[0x4][0x18] ;  /* 0x01000300ff0477ac */ /* 0x000e640008000a00 */
[----:B-1----:R-:W-:Y:S02]  /*2380*/  IMAD.U32 R4, RZ, RZ, UR4 ;  /* 0x00000004ff047e24 */ /* 0x002fe4000f8e00ff */
[----:B------:R-:W-:Y:S01]  /*2390*/  IMAD.U32 R5, RZ, RZ, UR5 ;  /* 0x00000005ff057e24 */ /* 0x000fe2000f8e00ff */
[----:B0-----:R-:W0:Y:S02]  /*23a0*/  F2F.F64.F32 R10, R0 ;  /* 0x00000000000a7310 */ /* 0x001e240000201800 */
[----:B0-2---:R0:W-:Y:S04]  /*23b0*/  STL.64 [R1], R10 ;  /* 0x0000000a01007387 */ /* 0x0051e80000100a00 */
[----:B------:R-:W-:-:S07]  /*23c0*/  LEPC R20, `(.L_x_34) ;  /* 0x000000001014794e */ /* 0x000fce0000000000 */
[----:B0-----:R-:W-:Y:S05]  /*23d0*/  CALL.ABS.NOINC R8 ;  /* 0x0000000008007343 */ /* 0x001fea0003c00000 */
.L_x_34:
[----:B------:R-:W0:Y:S01]  /*23e0*/  LDS R0, [R17+0x4] ;  /* 0x0000040011007984 */ /* 0x000e220000000800 */
[----:B------:R-:W-:Y:S01]  /*23f0*/  MOV R16, 0x0 ;  /* 0x0000000000107802 */ /* 0x000fe20000000f00 */
[----:B------:R-:W1:Y:S01]  /*2400*/  LDCU.64 UR4, c[0x4][0x18] ;  /* 0x01000300ff0477ac */ /* 0x000e620008000a00 */
[----:B------:R-:W-:Y:S01]  /*2410*/  MOV R6, R18 ;  /* 0x0000001200067202 */ /* 0x000fe20000000f00 */
[----:B------:R-:W-:Y:S01]  /*2420*/  IMAD.MOV.U32 R7, RZ, RZ, R2 ;  /* 0x000000ffff077224 */ /* 0x000fe200078e0002 */
[----:B------:R2:W3:Y:S01]  /*2430*/  LDC.64 R8, c[0x4][R16] ;  /* 0x0100000010087b82 */ /* 0x0004e20000000a00 */
[----:B-1----:R-:W-:Y:S02]  /*2440*/  IMAD.U32 R4, RZ, RZ, UR4 ;  /* 0x00000004ff047e24 */ /* 0x002fe4000f8e00ff */
[----:B------:R-:W-:Y:S01]  /*2450*/  IMAD.U32 R5, RZ, RZ, UR5 ;  /* 0x00000005ff057e24 */ /* 0x000fe2000f8e00ff */
[----:B0-----:R-:W0:Y:S02]  /*2460*/  F2F.F64.F32 R10, R0 ;  /* 0x00000000000a7310 */ /* 0x001e240000201800 */
[----:B0--3--:R2:W-:Y:S04]  /*2470*/  STL.64 [R1], R10 ;  /* 0x0000000a01007387 */ /* 0x0095e80000100a00 */
[----:B------:R-:W-:-:S07]  /*2480*/  LEPC R20, `(.L_x_35) ;  /* 0x000000001014794e */ /* 0x000fce0000000000 */
[----:B--2---:R-:W-:Y:S05]  /*2490*/  CALL.ABS.NOINC R8 ;  /* 0x0000000008007343 */ /* 0x004fea0003c00000 */
.L_x_35:
        /* <DEDUP_REMOVED lines=11> */
.L_x_36:
[----:B------:R-:W0:Y:S01]  /*2550*/  LDS R17, [R17+0xc] ;  /* 0x00000c0011117984 */ /* 0x000e220000000800 */
[----:B------:R1:W2:Y:S01]  /*2560*/  LDC.64 R8, c[0x4][R16] ;  /* 0x0100000010087b82 */ /* 0x0002a20000000a00 */
[----:B------:R-:W3:Y:S01]  /*2570*/  LDCU.64 UR4, c[0x4][0x18] ;  /* 0x01000300ff0477ac */ /* 0x000ee20008000a00 */
[----:B------:R-:W-:Y:S01]  /*2580*/  IMAD.MOV.U32 R6, RZ, RZ, R18 ;  /* 0x000000ffff067224 */ /* 0x000fe200078e0012 */
[----:B------:R-:W-:Y:S02]  /*2590*/  MOV R7, R2 ;  /* 0x0000000200077202 */ /* 0x000fe40000000f00 */
[----:B---3--:R-:W-:Y:S01]  /*25a0*/  MOV R4, UR4 ;  /* 0x0000000400047c02 */ /* 0x008fe20008000f00 */
[----:B------:R-:W-:Y:S01]  /*25b0*/  IMAD.U32 R5, RZ, RZ, UR5 ;  /* 0x00000005ff057e24 */ /* 0x000fe2000f8e00ff */
[----:B0-----:R-:W0:Y:S02]  /*25c0*/  F2F.F64.F32 R10, R17 ;  /* 0x00000011000a7310 */ /* 0x001e240000201800 */
[----:B0-2---:R1:W-:Y:S04]  /*25d0*/  STL.64 [R1], R10 ;  /* 0x0000000a01007387 */ /* 0x0053e80000100a00 */
[----:B------:R-:W-:-:S07]  /*25e0*/  LEPC R20, `(.L_x_37) ;  /* 0x000000001014794e */ /* 0x000fce0000000000 */
[----:B-1----:R-:W-:Y:S05]  /*25f0*/  CALL.ABS.NOINC R8 ;  /* 0x0000000008007343 */ /* 0x002fea0003c00000 */
.L_x_37:
[----:B------:R-:W-:-:S07]  /*2600*/  VIADD R23, R23, 0x4 ;  /* 0x0000000417177836 */ /* 0x000fce0000000000 */
.L_x_33:
[----:B------:R-:W0:Y:S02]  /*2610*/  LDCU UR6, c[0x0][0x3a8] ;  /* 0x00007500ff0677ac */ /* 0x000e240008000800 */
[----:B0-----:R-:W-:-:S09]  /*2620*/  ULOP3.LUT UP0, UR4, UR6, 0x3, URZ, 0xc0, !UPT ;  /* 0x0000000306047892 */ /* 0x001fd2000f80c0ff */
[----:B------:R-:W-:Y:S05]  /*2630*/  BRA.U !UP0, `(.L_x_32) ;  /* 0x0000000108d47547 */ /* 0x000fea000b800000 */
[----:B------:R-:W-:-:S09]  /*2640*/  UISETP.NE.AND UP0, UPT, UR4, 0x1, UPT ;  /* 0x000000010400788c */ /* 0x000fd2000bf05270 */
[----:B------:R-:W-:Y:S05]  /*2650*/  BRA.U !UP0, `(.L_x_38) ;  /* 0x0000000108787547 */ /* 0x000fea000b800000 */
[----:B------:R-:W0:Y:S01]  /*2660*/  S2UR UR5, SR_CgaCtaId ;  /* 0x00000000000579c3 */ /* 0x000e220000008800 */
[----:B------:R-:W-:Y:S01]  /*2670*/  UMOV UR4, 0x400 ;  /* 0x0000040000047882 */ /* 0x000fe20000000000 */
[----:B------:R-:W-:Y:S01]  /*2680*/  IMAD R16, R24, UR6, R23 ;  /* 0x0000000618107c24 */ /* 0x000fe2000f8e0217 */
[----:B------:R-:W-:Y:S01]  /*2690*/  MOV R8, 0x0 ;  /* 0x0000000000087802 */ /* 0x000fe20000000f00 */
[----:B------:R-:W-:Y:S02]  /*26a0*/  IMAD.MOV.U32 R6, RZ, RZ, R18 ;  /* 0x000000ffff067224 */ /* 0x000fe400078e0012 */
[----:B------:R-:W-:-:S03]  /*26b0*/  IMAD.MOV.U32 R7, RZ, RZ, R2 ;  /* 0x000000ffff077224 */ /* 0x000fc600078e0002 */
[----:B------:R-:W1:Y:S01]  /*26c0*/  LDC.64 R8, c[0x4][R8] ;  /* 0x0100000008087b82 */ /* 0x000e620000000a00 */
[----:B0-----:R-:W-:-:S06]  /*26d0*/  ULEA UR4, UR5, UR4, 0x18 ;  /* 0x0000000405047291 */ /* 0x001fcc000f8ec0ff */
[----:B------:R-:W-:-:S05]  /*26e0*/  LEA R16, R16, UR4, 0x2 ;  /* 0x0000000410107c11 */ /* 0x000fca000f8e10ff */
[----:B------:R-:W0:Y:S01]  /*26f0*/  LDS R0, [R16] ;  /* 0x0000000010007984 */ /* 0x000e220000000800 */
[----:B------:R-:W2:Y:S02]  /*2700*/  LDCU.64 UR4, c[0x4][0x18] ;  /* 0x01000300ff0477ac */ /* 0x000ea40008000a00 */
[----:B--2---:R-:W-:Y:S01]  /*2710*/  IMAD.U32 R4, RZ, RZ, UR4 ;  /* 0x00000004ff047e24 */ /* 0x004fe2000f8e00ff */
[----:B------:R-:W-:Y:S01]  /*2720*/  MOV R5, UR5 ;  /* 0x0000000500057c02 */ /* 0x000fe20008000f00 */
[----:B0-----:R-:W0:Y:S02]  /*2730*/  F2F.F64.F32 R10, R0 ;  /* 0x00000000000a7310 */ /* 0x001e240000201800 */
[----:B01----:R0:W-:Y:S04]  /*2740*/  STL.64 [R1], R10 ;  /* 0x0000000a01007387 */ /* 0x0031e80000100a00 */
[----:B------:R-:W-:-:S07]  /*2750*/  LEPC R20, `(.L_x_39) ;  /* 0x000000001014794e */ /* 0x000fce0000000000 */
[----:B0-----:R-:W-:Y:S05]  /*2760*/  CALL.ABS.NOINC R8 ;  /* 0x0000000008007343 */ /* 0x001fea0003c00000 */
.L_x_39:
[----:B------:R-:W0:Y:S01]  /*2770*/  LDS R16, [R16+0x4] ;  /* 0x0000040010107984 */ /* 0x000e220000000800 */
[----:B------:R-:W-:Y:S01]  /*2780*/  MOV R8, 0x0 ;  /* 0x0000000000087802 */ /* 0x000fe20000000f00 */
[----:B------:R-:W1:Y:S01]  /*2790*/  LDCU.64 UR4, c[0x4][0x18] ;  /* 0x01000300ff0477ac */ /* 0x000e620008000a00 */
[----:B------:R-:W-:Y:S01]  /*27a0*/  IMAD.MOV.U32 R6, RZ, RZ, R18 ;  /* 0x000000ffff067224 */ /* 0x000fe200078e0012 */
[----:B------:R-:W-:-:S03]  /*27b0*/  MOV R7, R2 ;  /* 0x0000000200077202 */ /* 0x000fc60000000f00 */
[----:B------:R-:W2:Y:S01]  /*27c0*/  LDC.64 R8, c[0x4][R8] ;  /* 0x0100000008087b82 */ /* 0x000ea20000000a00 */
[----:B-1----:R-:W-:Y:S01]  /*27d0*/  MOV R4, UR4 ;  /* 0x0000000400047c02 */ /* 0x002fe20008000f00 */
[----:B------:R-:W-:Y:S01]  /*27e0*/  IMAD.U32 R5, RZ, RZ, UR5 ;  /* 0x00000005ff057e24 */ /* 0x000fe2000f8e00ff */
[----:B0-----:R-:W0:Y:S02]  /*27f0*/  F2F.F64.F32 R10, R16 ;  /* 0x00000010000a7310 */ /* 0x001e240000201800 */
[----:B0-2---:R0:W-:Y:S04]  /*2800*/  STL.64 [R1], R10 ;  /* 0x0000000a01007387 */ /* 0x0051e80000100a00 */
[----:B------:R-:W-:-:S07]  /*2810*/  LEPC R20, `(.L_x_40) ;  /* 0x000000001014794e */ /* 0x000fce0000000000 */
[----:B0-----:R-:W-:Y:S05]  /*2820*/  CALL.ABS.NOINC R8 ;  /* 0x0000000008007343 */ /* 0x001fea0003c00000 */
.L_x_40:
[----:B------:R-:W-:-:S07]  /*2830*/  VIADD R23, R23, 0x2 ;  /* 0x0000000217177836 */ /* 0x000fce0000000000 */
.L_x_38:
[----:B------:R-:W0:Y:S02]  /*2840*/  LDCU UR6, c[0x0][0x3a8] ;  /* 0x00007500ff0677ac */ /* 0x000e240008000800 */
[----:B0-----:R-:W-:-:S04]  /*2850*/  ULOP3.LUT UR4, UR6, 0x1, URZ, 0xc0, !UPT ;  /* 0x0000000106047892 */ /* 0x001fc8000f8ec0ff */
[----:B------:R-:W-:-:S09]  /*2860*/  UISETP.NE.U32.AND UP0, UPT, UR4, 0x1, UPT ;  /* 0x000000010400788c */ /* 0x000fd2000bf05070 */
[----:B------:R-:W-:Y:S05]  /*2870*/  BRA.U UP0, `(.L_x_32) ;  /* 0x0000000100447547 */ /* 0x000fea000b800000 */
        /* <DEDUP_REMOVED lines=9> */
[----:B------:R-:W0:Y:S01]  /*2910*/  LDCU.64 UR4, c[0x4][0x18] ;  /* 0x01000300ff0477ac */ /* 0x000e220008000a00 */
[----:B------:R-:W2:Y:S01]  /*2920*/  LDS R0, [R0] ;  /* 0x0000000000007984 */ /* 0x000ea20000000800 */
[----:B0-----:R-:W-:Y:S01]  /*2930*/  IMAD.U32 R4, RZ, RZ, UR4 ;  /* 0x00000004ff047e24 */ /* 0x001fe2000f8e00ff */
[----:B------:R-:W-:Y:S01]  /*2940*/  MOV R5, UR5 ;  /* 0x0000000500057c02 */ /* 0x000fe20008000f00 */
[----:B--2---:R-:W0:Y:S02]  /*2950*/  F2F.F64.F32 R10, R0 ;  /* 0x00000000000a7310 */ /* 0x004e240000201800 */
[----:B01----:R0:W-:Y:S04]  /*2960*/  STL.64 [R1], R10 ;  /* 0x0000000a01007387 */ /* 0x0031e80000100a00 */
[----:B------:R-:W-:-:S07]  /*2970*/  LEPC R20, `(.L_x_32) ;  /* 0x000000001014794e */ /* 0x000fce0000000000 */
[----:B0-----:R-:W-:Y:S05]  /*2980*/  CALL.ABS.NOINC R8 ;  /* 0x0000000008007343 */ /* 0x001fea0003c00000 */
.L_x_32:
[----:B------:R-:W-:Y:S01]  /*2990*/  MOV R8, 0x0 ;  /* 0x0000000000087802 */ /* 0x000fe20000000f00 */
[----:B------:R-:W0:Y:S01]  /*29a0*/  LDCU.64 UR4, c[0x4][0x20] ;  /* 0x01000400ff0477ac */ /* 0x000e220008000a00 */
[----:B------:R-:W-:-:S04]  /*29b0*/  CS2R R6, SRZ ;  /* 0x0000000000067805 */ /* 0x000fc8000001ff00 */
[----:B------:R-:W1:Y:S01]  /*29c0*/  LDC.64 R8, c[0x4][R8] ;  /* 0x0100000008087b82 */ /* 0x000e620000000a00 */
[----:B0-----:R-:W-:Y:S01]  /*29d0*/  MOV R4, UR4 ;  /* 0x0000000400047c02 */ /* 0x001fe20008000f00 */
[----:B------:R-:W-:-:S07]  /*29e0*/  IMAD.U32 R5, RZ, RZ, UR5 ;  /* 0x00000005ff057e24 */ /* 0x000fce000f8e00ff */
[----:B------:R-:W-:-:S07]  /*29f0*/  LEPC R20, `(.L_x_41) ;  /* 0x000000001014794e */ /* 0x000fce0000000000 */
[----:B-1----:R-:W-:Y:S05]  /*2a00*/  CALL.ABS.NOINC R8 ;  /* 0x0000000008007343 */ /* 0x002fea0003c00000 */
.L_x_41:
[----:B------:R-:W-:-:S05]  /*2a10*/  VIADD R24, R24, 0x1 ;  /* 0x0000000118187836 */ /* 0x000fca0000000000 */
[----:B------:R-:W-:-:S13]  /*2a20*/  ISETP.NE.AND P0, PT, R24, R22, PT ;  /* 0x000000161800720c */ /* 0x000fda0003f05270 */
[----:B------:R-:W-:Y:S05]  /*2a30*/  @P0 BRA `(.L_x_42) ;  /* 0xfffffff000640947 */ /* 0x000fea000383ffff */
[----:B------:R-:W-:Y:S05]  /*2a40*/  BSYNC.RECONVERGENT B7 ;  /* 0x0000000000077941 */ /* 0x000fea0003800200 */
.L_x_20:
[----:B------:R-:W-:Y:S05]  /*2a50*/  BRA `(.L_x_43) ;  /* 0x00000004002c7947 */ /* 0x000fea0003800000 */
.L_x_19:
[----:B------:R-:W-:-:S13]  /*2a60*/  ISETP.GE.U32.AND P0, PT, R22, 0x4, PT ;  /* 0x000000041600780c */ /* 0x000fda0003f06070 */
[----:B------:R-:W-:Y:S05]  /*2a70*/  @!P0 BRA `(.L_x_44) ;  /* 0x00000000009c8947 */ /* 0x000fea0003800000 */
[----:B------:R-:W-:Y:S01]  /*2a80*/  LOP3.LUT R17, R22, 0xfffffffc, RZ, 0xc0, !PT ;  /* 0xfffffffc16117812 */ /* 0x000fe200078ec0ff */
[----:B------:R-:W-:Y:S03]  /*2a90*/  BSSY.RECONVERGENT B6, `(.L_x_44) ;  /* 0x0000025000067945 */ /* 0x000fe60003800200 */
[----:B------:R-:W-:-:S07]  /*2aa0*/  IADD3 R17, PT, PT, -R17, RZ, RZ ;  /* 0x000000ff11117210 */ /* 0x000fce0007ffe1ff */
.L_x_49:
[----:B------:R-:W-:Y:S01]  /*2ab0*/  MOV R8, 0x0 ;  /* 0x0000000000087802 */ /* 0x000fe20000000f00 */
[----:B------:R-:W0:Y:S01]  /*2ac0*/  LDCU.64 UR4, c[0x4][0x20] ;  /* 0x01000400ff0477ac */ /* 0x000e220008000a00 */
[----:B------:R-:W-:Y:S01]  /*2ad0*/  VIADD R17, R17, 0x4 ;  /* 0x0000000411117836 */ /* 0x000fe20000000000 */
[----:B------:R-:W-:-:S03]  /*2ae0*/  CS2R R6, SRZ ;  /* 0x0000000000067805 */ /* 0x000fc6000001ff00 */
[----:B------:R-:W1:Y:S01]  /*2af0*/  LDC.64 R8, c[0x4][R8] ;  /* 0x0100000008087b82 */ /* 0x000e620000000a00 */
[----:B------:R-:W-:-:S04]  /*2b00*/  ISETP.NE.AND P0, PT, R17, RZ, PT ;  /* 0x000000ff1100720c */ /* 0x000fc80003f05270 */
[----:B------:R-:W-:Y:S01]  /*2b10*/  P2R R23, PR, RZ, 0x1 ;  /* 0x00000001ff177803 */ /* 0x000fe20000000000 */
[----:B0-----:R-:W-:Y:S01]  /*2b20*/  IMAD.U32 R4, RZ, RZ, UR4 ;  /* 0x00000004ff047e24 */ /* 0x001fe2000f8e00ff */
[----:B------:R-:W-:-:S07]  /*2b30*/  MOV R5, UR5 ;  /* 0x0000000500057c02 */ /* 0x000fce0008000f00 */
[----:B------:R-:W-:-:S07]  /*2b40*/  LEPC R20, `(.L_x_45) ;  /* 0x000000001014794e */ /* 0x000fce0000000000 */
[----:B-1----:R-:W-:Y:S05]  /*2b50*/  CALL.ABS.NOINC R8 ;  /* 0x0000000008007343 */ /* 0x002fea0003c00000 */
.L_x_45:
[----:B------:R-:W-:Y:S01]  /*2b60*/  MOV R16, 0x0 ;  /* 0x0000000000107802 */ /* 0x000fe20000000f00 */
[----:B------:R-:W0:Y:S01]  /*2b70*/  LDCU.64 UR4, c[0x4][0x20] ;  /* 0x01000400ff0477ac */ /* 0x000e220008000a00 */
[----:B------:R-:W-:Y:S02]  /*2b80*/  CS2R R6, SRZ ;  /* 0x0000000000067805 */ /* 0x000fe4000001ff00 */
[----:B------:R1:W2:Y:S01]  /*2b90*/  LDC.64 R8, c[0x4][R16] ;  /* 0x0100000010087b82 */ /* 0x0002a20000000a00 */
[----:B0-----:R-:W-:Y:S02]  /*2ba0*/  IMAD.U32 R4, RZ, RZ, UR4 ;  /* 0x00000004ff047e24 */ /* 0x001fe4000f8e00ff */
[----:B-1----:R-:W-:-:S07]  /*2bb0*/  IMAD.U32 R5, RZ, RZ, UR5 ;  /* 0x00000005ff057e24 */ /* 0x002fce000f8e00ff */
[----:B------:R-:W-:-:S07]  /*2bc0*/  LEPC R20, `(.L_x_46) ;  /* 0x000000001014794e */ /* 0x000fce0000000000 */
[----:B--2---:R-:W-:Y:S05]  /*2bd0*/  CALL.ABS.NOINC R8 ;  /* 0x0000000008007343 */ /* 0x004fea0003c00000 */
.L_x_46:
[----:B------:R0:W1:Y:S01]  /*2be0*/  LDC.64 R8, c[0x4][R16] ;  /* 0x0100000010087b82 */ /* 0x0000620000000a00 */
[----:B------:R-:W2:Y:S01]  /*2bf0*/  LDCU.64 UR4, c[0x4][0x20] ;  /* 0x01000400ff0477ac */ /* 0x000ea20008000a00 */
[----:B------:R-:W-:Y:S02]  /*2c00*/  CS2R R6, SRZ ;  /* 0x0000000000067805 */ /* 0x000fe4000001ff00 */
[----:B--2---:R-:W-:Y:S01]  /*2c10*/  MOV R4, UR4 ;  /* 0x0000000400047c02 */ /* 0x004fe20008000f00 */
[----:B0-----:R-:W-:-:S07]  /*2c20*/  IMAD.U32 R5, RZ, RZ, UR5 ;  /* 0x00000005ff057e24 */ /* 0x001fce000f8e00ff */
[----:B------:R-:W-:-:S07]  /*2c30*/  LEPC R20, `(.L_x_47) ;  /* 0x000000001014794e */ /* 0x000fce0000000000 */
[----:B-1----:R-:W-:Y:S05]  /*2c40*/  CALL.ABS.NOINC R8 ;  /* 0x0000000008007343 */ /* 0x002fea0003c00000 */
.L_x_47:
[----:B------:R0:W1:Y:S01]  /*2c50*/  LDC.64 R8, c[0x4][R16] ;  /* 0x0100000010087b82 */ /* 0x0000620000000a00 */
[----:B------:R-:W2:Y:S01]  /*2c60*/  LDCU.64 UR4, c[0x4][0x20] ;  /* 0x01000400ff0477ac */ /* 0x000ea20008000a00 */
[----:B------:R-:W-:Y:S01]  /*2c70*/  CS2R R6, SRZ ;  /* 0x0000000000067805 */ /* 0x000fe2000001ff00 */
[----:B--2---:R-:W-:Y:S01]  /*2c80*/  IMAD.U32 R4, RZ, RZ, UR4 ;  /* 0x00000004ff047e24 */ /* 0x004fe2000f8e00ff */
[----:B0-----:R-:W-:-:S07]  /*2c90*/  MOV R5, UR5 ;  /* 0x0000000500057c02 */ /* 0x001fce0008000f00 */
[----:B------:R-:W-:-:S07]  /*2ca0*/  LEPC R20, `(.L_x_48) ;  /* 0x000000001014794e */ /* 0x000fce0000000000 */
[----:B-1----:R-:W-:Y:S05]  /*2cb0*/  CALL.ABS.NOINC R8 ;  /* 0x0000000008007343 */ /* 0x002fea0003c00000 */
.L_x_48:
[----:B------:R-:W-:-:S13]  /*2cc0*/  ISETP.NE.AND P6, PT, R23, RZ, PT ;  /* 0x000000ff1700720c */ /* 0x000fda0003fc5270 */
[----:B------:R-:W-:Y:S05]  /*2cd0*/  @P6 BRA `(.L_x_49) ;  /* 0xfffffffc00746947 */ /* 0x000fea000383ffff */
[----:B------:R-:W-:Y:S05]  /*2ce0*/  BSYNC.RECONVERGENT B6 ;  /* 0x0000000000067941 */ /* 0x000fea0003800200 */
.L_x_44:
[----:B------:R-:W-:-:S13]  /*2cf0*/  LOP3.LUT P0, R0, R22, 0x3, RZ, 0xc0, !PT ;  /* 0x0000000316007812 */ /* 0x000fda000780c0ff */
[----:B------:R-:W-:Y:S05]  /*2d00*/  @!P0 BRA `(.L_x_43) ;  /* 0x0000000000808947 */ /* 0x000fea0003800000 */
[----:B------:R-:W-:Y:S01]  /*2d10*/  MOV R8, 0x0 ;  /* 0x0000000000087802 */ /* 0x000fe20000000f00 */
[----:B------:R-:W0:Y:S01]  /*2d20*/  LDCU.64 UR4, c[0x4][0x20] ;  /* 0x01000400ff0477ac */ /* 0x000e220008000a00 */
[----:B------:R-:W-:Y:S02]  /*2d30*/  ISETP.NE.AND P0, PT, R0, 0x1, PT ;  /* 0x000000010000780c */ /* 0x000fe40003f05270 */
[----:B------:R-:W-:Y:S02]  /*2d40*/  CS2R R6, SRZ ;  /* 0x0000000000067805 */ /* 0x000fe4000001ff00 */
[----:B------:R-:W1:Y:S01]  /*2d50*/  LDC.64 R8, c[0x4][R8] ;  /* 0x0100000008087b82 */ /* 0x000e620000000a00 */
[----:B------:R-:W-:Y:S01]  /*2d60*/  P2R R16, PR, RZ, 0x1 ;  /* 0x00000001ff107803 */ /* 0x000fe20000000000 */
[----:B0-----:R-:W-:Y:S02]  /*2d70*/  IMAD.U32 R4, RZ, RZ, UR4 ;  /* 0x00000004ff047e24 */ /* 0x001fe4000f8e00ff */
[----:B------:R-:W-:-:S07]  /*2d80*/  IMAD.U32 R5, RZ, RZ, UR5 ;  /* 0x00000005ff057e24 */ /* 0x000fce000f8e00ff */
[----:B------:R-:W-:-:S07]  /*2d90*/  LEPC R20, `(.L_x_50) ;  /* 0x000000001014794e */ /* 0x000fce0000000000 */
[----:B-1----:R-:W-:Y:S05]  /*2da0*/  CALL.ABS.NOINC R8 ;  /* 0x0000000008007343 */ /* 0x002fea0003c00000 */
.L_x_50:
[----:B------:R-:W-:-:S13]  /*2db0*/  ISETP.NE.AND P6, PT, R16, RZ, PT ;  /* 0x000000ff1000720c */ /* 0x000fda0003fc5270 */
[----:B------:R-:W-:Y:S05]  /*2dc0*/  @!P6 BRA `(.L_x_43) ;  /* 0x000000000050e947 */ /* 0x000fea0003800000 */
[----:B------:R-:W-:Y:S01]  /*2dd0*/  MOV R16, 0x0 ;  /* 0x0000000000107802 */ /* 0x000fe20000000f00 */
[----:B------:R-:W0:Y:S01]  /*2de0*/  LDCU.64 UR4, c[0x4][0x20] ;  /* 0x01000400ff0477ac */ /* 0x000e220008000a00 */
[----:B------:R-:W-:Y:S02]  /*2df0*/  LOP3.LUT R17, R22, 0x3, RZ, 0xc0, !PT ;  /* 0x0000000316117812 */ /* 0x000fe400078ec0ff */
[----:B------:R-:W-:Y:S01]  /*2e00*/  CS2R R6, SRZ ;  /* 0x0000000000067805 */ /* 0x000fe2000001ff00 */
[----:B------:R1:W2:Y:S01]  /*2e10*/  LDC.64 R8, c[0x4][R16] ;  /* 0x0100000010087b82 */ /* 0x0002a20000000a00 */
[----:B------:R-:W-:-:S04]  /*2e20*/  ISETP.NE.AND P0, PT, R17, 0x2, PT ;  /* 0x000000021100780c */ /* 0x000fc80003f05270 */
[----:B------:R-:W-:Y:S02]  /*2e30*/  P2R R0, PR, RZ, 0x1 ;  /* 0x00000001ff007803 */ /* 0x000fe40000000000 */
[----:B0-----:R-:W-:Y:S01]  /*2e40*/  MOV R4, UR4 ;  /* 0x0000000400047c02 */ /* 0x001fe20008000f00 */
[----:B-1----:R-:W-:-:S07]  /*2e50*/  IMAD.U32 R5, RZ, RZ, UR5 ;  /* 0x00000005ff057e24 */ /* 0x002fce000f8e00ff */
[----:B------:R-:W-:-:S07]  /*2e60*/  LEPC R20, `(.L_x_51) ;  /* 0x000000001014794e */ /* 0x000fce0000000000 */
[----:B--2---:R-:W-:Y:S05]  /*2e70*/  CALL.ABS.NOINC R8 ;  /* 0x0000000008007343 */ /* 0x004fea0003c00000 */
.L_x_51:
[----:B------:R-:W-:-:S13]  /*2e80*/  ISETP.NE.AND P6, PT, R17, 0x2, PT ;  /* 0x000000021100780c */ /* 0x000fda0003fc5270 */
[----:B------:R-:W-:Y:S05]  /*2e90*/  @!P6 BRA `(.L_x_43) ;  /* 0x00000000001ce947 */ /* 0x000fea0003800000 */
[----:B------:R0:W1:Y:S01]  /*2ea0*/  LDC.64 R8, c[0x4][R16] ;  /* 0x0100000010087b82 */ /* 0x0000620000000a00 */
[----:B------:R-:W2:Y:S01]  /*2eb0*/  LDCU.64 UR4, c[0x4][0x20] ;  /* 0x01000400ff0477ac */ /* 0x000ea20008000a00 */
[----:B------:R-:W-:Y:S01]  /*2ec0*/  CS2R R6, SRZ ;  /* 0x0000000000067805 */ /* 0x000fe2000001ff00 */
[----:B--2---:R-:W-:Y:S01]  /*2ed0*/  IMAD.U32 R4, RZ, RZ, UR4 ;  /* 0x00000004ff047e24 */ /* 0x004fe2000f8e00ff */
[----:B0-----:R-:W-:-:S07]  /*2ee0*/  MOV R5, UR5 ;  /* 0x0000000500057c02 */ /* 0x001fce0008000f00 */
[----:B------:R-:W-:-:S07]  /*2ef0*/  LEPC R20, `(.L_x_43) ;  /* 0x000000001014794e */ /* 0x000fce0000000000 */
[----:B-1----:R-:W-:Y:S05]  /*2f00*/  CALL.ABS.NOINC R8 ;  /* 0x0000000008007343 */ /* 0x002fea0003c00000 */
.L_x_43:
[----:B------:R-:W-:Y:S01]  /*2f10*/  MOV R8, 0x0 ;  /* 0x0000000000087802 */ /* 0x000fe20000000f00 */
[----:B------:R-:W0:Y:S01]  /*2f20*/  LDCU.64 UR4, c[0x4][0x20] ;  /* 0x01000400ff0477ac */ /* 0x000e220008000a00 */
[----:B------:R-:W-:-:S04]  /*2f30*/  CS2R R6, SRZ ;  /* 0x0000000000067805 */ /* 0x000fc8000001ff00 */
[----:B------:R-:W1:Y:S01]  /*2f40*/  LDC.64 R8, c[0x4][R8] ;  /* 0x0100000008087b82 */ /* 0x000e620000000a00 */
[----:B0-----:R-:W-:Y:S02]  /*2f50*/  IMAD.U32 R4, RZ, RZ, UR4 ;  /* 0x00000004ff047e24 */ /* 0x001fe4000f8e00ff */
[----:B------:R-:W-:-:S07]  /*2f60*/  IMAD.U32 R5, RZ, RZ, UR5 ;  /* 0x00000005ff057e24 */ /* 0x000fce000f8e00ff */
[----:B------:R-:W-:-:S07]  /*2f70*/  LEPC R20, `(.L_x_52) ;  /* 0x000000001014794e */ /* 0x000fce0000000000 */
[----:B-1----:R-:W-:Y:S05]  /*2f80*/  CALL.ABS.NOINC R8 ;  /* 0x0000000008007343 */ /* 0x002fea0003c00000 */
.L_x_52:
        /* <DEDUP_REMOVED lines=8> */
.L_x_53:
[----:B------:R-:W-:-:S13]  /*3010*/  ISETP.GE.AND P6, PT, R25, 0x1, PT ;  /* 0x000000011900780c */ /* 0x000fda0003fc6270 */
[----:B------:R-:W-:Y:S05]  /*3020*/  @!P6 BRA `(.L_x_54) ;  /* 0x0000000400f4e947 */ /* 0x000fea0003800000 */
[----:B------:R-:W-:Y:S01]  /*3030*/  BSSY.RECONVERGENT B7, `(.L_x_54) ;  /* 0x000007c000077945 */ /* 0x000fe20003800200 */
[----:B------:R-:W-:-:S07]  /*3040*/  IMAD.MOV.U32 R26, RZ, RZ, RZ ;  /* 0x000000ffff1a7224 */ /* 0x000fce00078e00ff */
.L_x_66:
[----:B------:R-:W0:Y:S01]  /*3050*/  LDCU UR4, c[0x0][0x3a8] ;  /* 0x00007500ff0477ac */ /* 0x000e220008000800 */
[C---:B------:R-:W-:Y:S01]  /*3060*/  ISETP.GE.U32.AND P0, PT, R19.reuse, 0x4, PT ;  /* 0x000000041300780c */ /* 0x040fe20003f06070 */
[----:B------:R-:W-:Y:S01]  /*3070*/  IMAD R24, R19, R26, RZ ;  /* 0x0000001a13187224 */ /* 0x000fe200078e02ff */
[----:B------:R-:W-:Y:S01]  /*3080*/  IADD3 R26, PT, PT, R26, 0x1, RZ ;  /* 0x000000011a1a7810 */ /* 0x000fe20007ffe0ff */
[----:B------:R-:W-:-:S03]  /*3090*/  IMAD.MOV.U32 R3, RZ, RZ, RZ ;  /* 0x000000ffff037224 */ /* 0x000fc600078e00ff */
[----:B0-----:R-:W-:-:S04]  /*30a0*/  ISETP.NE.AND P1, PT, R26, UR4, PT ;  /* 0x000000041a007c0c */ /* 0x001fc8000bf25270 */
[----:B------:R-:W-:-:S03]  /*30b0*/  P2R R27, PR, RZ, 0x2 ;  /* 0x00000002ff1b7803 */ /* 0x000fc60000000000 */
[----:B------:R-:W-:Y:S06]  /*30c0*/  @!P0 BRA `(.L_x_55) ;  /* 0x0000000000e08947 */ /* 0x000fec0003800000 */
[----:B------:R-:W-:Y:S01]  /*30d0*/  BSSY.RECONVERGENT B6, `(.L_x_56) ;  /* 0x0000036000067945 */ /* 0x000fe20003800200 */
[----:B------:R-:W-:-:S07]  /*30e0*/  IMAD.MOV.U32 R23, RZ, RZ, RZ ;  /* 0x000000ffff177224 */ /* 0x000fce00078e00ff */
.L_x_61:
[----:B------:R-:W-:Y:S01]  /*30f0*/  IADD3 R0, PT, PT, R24, R23, RZ ;  /* 0x0000001718007210 */ /* 0x000fe20007ffe0ff */
[----:B------:R-:W0:Y:S01]  /*3100*/  LDCU.64 UR4, c[0x4][0x18] ;  /* 0x01000300ff0477ac */ /* 0x000e220008000a00 */
[----:B------:R-:W-:Y:S01]  /*3110*/  MOV R16, 0x0 ;  /* 0x0000000000107802 */ /* 0x000fe20000000f00 */
[----:B------:R-:W-:Y:S01]  /*3120*/  VIADD R23, R23, 0x4 ;  /* 0x0000000417177836 */ /* 0x000fe20000000000 */
[----:B------:R-:W-:Y:S01]  /*3130*/  MOV R7, R2 ;  /* 0x0000000200077202 */ /* 0x000fe20000000f00 */
[----:B------:R-:W-:Y:S01]  /*3140*/  IMAD R17, R0, 0x4, R29 ;  /* 0x0000000400117824 */ /* 0x000fe200078e021d */
[----:B------:R1:W2:Y:S01]  /*3150*/  LDC.64 R8, c[0x4][R16] ;  /* 0x0100000010087b82 */ /* 0x0002a20000000a00 */
[----:B------:R-:W-:Y:S01]  /*3160*/  IMAD.MOV.U32 R6, RZ, RZ, R18 ;  /* 0x000000ffff067224 */ /* 0x000fe200078e0012 */
[----:B------:R-:W-:Y:S02]  /*3170*/  ISETP.NE.AND P0, PT, R23, R28, PT ;  /* 0x0000001c1700720c */ /* 0x000fe40003f05270 */
[----:B------:R-:W3:Y:S02]  /*3180*/  LDS R0, [R17] ;  /* 0x0000000011007984 */ /* 0x000ee40000000800 */
[----:B------:R-:W-:-:S02]  /*3190*/  P2R R25, PR, RZ, 0x1 ;  /* 0x00000001ff197803 */ /* 0x000fc40000000000 */
[----:B0-----:R-:W-:Y:S01]  /*31a0*/  MOV R4, UR4 ;  /* 0x0000000400047c02 */ /* 0x001fe20008000f00 */
[----:B------:R-:W-:Y:S01]  /*31b0*/  IMAD.U32 R5, RZ, RZ, UR5 ;  /* 0x00000005ff057e24 */ /* 0x000fe2000f8e00ff */
[----:B---3--:R-:W0:Y:S02]  /*31c0*/  F2F.F64.F32 R10, R0 ;  /* 0x00000000000a7310 */ /* 0x008e240000201800 */
[----:B0-2---:R1:W-:Y:S04]  /*31d0*/  STL.64 [R1], R10 ;  /* 0x0000000a01007387 */ /* 0x0053e80000100a00 */
[----:B------:R-:W-:-:S07]  /*31e0*/  LEPC R20, `(.L_x_57) ;  /* 0x000000001014794e */ /* 0x000fce0000000000 */
[----:B-1----:R-:W-:Y:S05]  /*31f0*/  CALL.ABS.NOINC R8 ;  /* 0x0000000008007343 */ /* 0x002fea0003c00000 */
.L_x_57:
[----:B------:R-:W0:Y:S01]  /*3200*/  LDS R10, [R17+0x4] ;  /* 0x00000400110a7984 */ /* 0x000e220000000800 */
[----:B------:R1:W2:Y:S01]  /*3210*/  LDC.64 R8, c[0x4][R16] ;  /* 0x0100000010087b82 */ /* 0x0002a20000000a00 */
[----:B------:R-:W3:Y:S01]  /*3220*/  LDCU.64 UR4, c[0x4][0x18] ;  /* 0x01000300ff0477ac */ /* 0x000ee20008000a00 */
[----:B------:R-:W-:Y:S01]  /*3230*/  MOV R6, R18 ;  /* 0x0000001200067202 */ /* 0x000fe20000000f00 */
[----:B------:R-:W-:Y:S02]  /*3240*/  IMAD.MOV.U32 R7, RZ, RZ, R2 ;  /* 0x000000ffff077224 */ /* 0x000fe400078e0002 */
[----:B---3--:R-:W-:Y:S02]  /*3250*/  IMAD.U32 R4, RZ, RZ, UR4 ;  /* 0x00000004ff047e24 */ /* 0x008fe4000f8e00ff */
[----:B------:R-:W-:Y:S01]  /*3260*/  IMAD.U32 R5, RZ, RZ, UR5 ;  /* 0x00000005ff057e24 */ /* 0x000fe2000f8e00ff */
[----:B0-----:R-:W0:Y:S02]  /*3270*/  F2F.F64.F32 R10, R10 ;  /* 0x0000000a000a7310 */ /* 0x001e240000201800 */
[----:B0-2---:R1:W-:Y:S04]  /*3280*/  STL.64 [R1], R10 ;  /* 0x0000000a01007387 */ /* 0x0053e80000100a00 */
[----:B------:R-:W-:-:S07]  /*3290*/  LEPC R20, `(.L_x_58) ;  /* 0x000000001014794e */ /* 0x000fce0000000000 */
[----:B-1----:R-:W-:Y:S05]  /*32a0*/  CALL.ABS.NOINC R8 ;  /* 0x0000000008007343 */ /* 0x002fea0003c00000 */
.L_x_58:
        /* <DEDUP_REMOVED lines=11> */
.L_x_59:
        /* <DEDUP_REMOVED lines=11> */
.L_x_60:
[----:B------:R-:W-:-:S13]  /*3410*/  ISETP.NE.AND P6, PT, R25, RZ, PT ;  /* 0x000000ff1900720c */ /* 0x000fda0003fc5270 */
[----:B------:R-:W-:Y:S05]  /*3420*/  @P6 BRA `(.L_x_61) ;  /* 0xfffffffc00306947 */ /* 0x000fea000383ffff */
[----:B------:R-:W-:Y:S05]  /*3430*/  BSYNC.RECONVERGENT B6 ;  /* 0x0000000000067941 */ /* 0x000fea0003800200 */
.L_x_56:
[----:B------:R-:W-:-:S07]  /*3440*/  IMAD.MOV.U32 R3, RZ, RZ, R28 ;  /* 0x000000ffff037224 */ /* 0x000fce00078e001c */
.L_x_55:
[----:B------:R-:W-:-:S13]  /*3450*/  LOP3.LUT P0, R4, R19, 0x3, RZ, 0xc0, !PT ;  /* 0x0000000313047812 */ /* 0x000fda000780c0ff */
[----:B------:R-:W-:Y:S05]  /*3460*/  @!P0 BRA `(.L_x_62) ;  /* 0x0000000000b88947 */ /* 0x000fea0003800000 */
[----:B------:R-:W-:Y:S01]  /*3470*/  IMAD.IADD R24, R24, 0x1, R3 ;  /* 0x0000000118187824 */ /* 0x000fe200078e0203 */
[----:B------:R-:W-:Y:S01]  /*3480*/  MOV R8, 0x0 ;  /* 0x0000000000087802 */ /* 0x000fe20000000f00 */
[----:B------:R-:W0:Y:S01]  /*3490*/  LDCU.64 UR4, c[0x4][0x18] ;  /* 0x01000300ff0477ac */ /* 0x000e220008000a00 */
[----:B------:R-:W-:Y:S01]  /*34a0*/  ISETP.NE.AND P0, PT, R4, 0x1, PT ;  /* 0x000000010400780c */ /* 0x000fe20003f05270 */
[----:B------:R-:W-:Y:S01]  /*34b0*/  IMAD.MOV.U32 R7, RZ, RZ, R2 ;  /* 0x000000ffff077224 */ /* 0x000fe200078e0002 */
[----:B------:R-:W-:Y:S02]  /*34c0*/  LEA R17, R24, R29, 0x2 ;  /* 0x0000001d18117211 */ /* 0x000fe400078e10ff */
[----:B------:R-:W1:Y:S01]  /*34d0*/  LDC.64 R8, c[0x4][R8] ;  /* 0x0100000008087b82 */ /* 0x000e620000000a00 */
[----:B------:R-:W-:Y:S02]  /*34e0*/  P2R R16, PR, RZ, 0x1 ;  /* 0x00000001ff107803 */ /* 0x000fe40000000000 */
[----:B------:R-:W2:Y:S01]  /*34f0*/  LDS R0, [R17] ;  /* 0x0000000011007984 */ /* 0x000ea20000000800 */
[----:B------:R-:W-:Y:S01]  /*3500*/  MOV R6, R18 ;  /* 0x0000001200067202 */ /* 0x000fe20000000f00 */
[----:B0-----:R-:W-:-:S02]  /*3510*/  IMAD.U32 R4, RZ, RZ, UR4 ;  /* 0x00000004ff047e24 */ /* 0x001fc4000f8e00ff */
[----:B------:R-:W-:Y:S01]  /*3520*/  IMAD.U32 R5, RZ, RZ, UR5 ;  /* 0x00000005ff057e24 */ /* 0x000fe2000f8e00ff */
[----:B--2---:R-:W0:Y:S02]  /*3530*/  F2F.F64.F32 R10, R0 ;  /* 0x00000000000a7310 */ /* 0x004e240000201800 */
[----:B01----:R0:W-:Y:S04]  /*3540*/  STL.64 [R1], R10 ;  /* 0x0000000a01007387 */ /* 0x0031e80000100a00 */
[----:B------:R-:W-:-:S07]  /*3550*/  LEPC R20, `(.L_x_63) ;  /* 0x000000001014794e */ /* 0x000fce0000000000 */
[----:B0-----:R-:W-:Y:S05]  /*3560*/  CALL.ABS.NOINC R8 ;  /* 0x0000000008007343 */ /* 0x001fea0003c00000 */
.L_x_63:
[----:B------:R-:W-:-:S13]  /*3570*/  ISETP.NE.AND P6, PT, R16, RZ, PT ;  /* 0x000000ff1000720c */ /* 0x000fda0003fc5270 */
[----:B------:R-:W-:Y:S05]  /*3580*/  @!P6 BRA `(.L_x_62) ;  /* 0x000000000070e947 */ /* 0x000fea0003800000 */
[----:B------:R-:W0:Y:S01]  /*3590*/  LDS R0, [R17+0x4] ;  /* 0x0000040011007984 */ /* 0x000e220000000800 */
[----:B------:R-:W-:Y:S01]  /*35a0*/  MOV R16, 0x0 ;  /* 0x0000000000107802 */ /* 0x000fe20000000f00 */
[----:B------:R-:W1:Y:S01]  /*35b0*/  LDCU.64 UR4, c[0x4][0x18] ;  /* 0x01000300ff0477ac */ /* 0x000e620008000a00 */
[----:B------:R-:W-:Y:S01]  /*35c0*/  LOP3.LUT R23, R19, 0x3, RZ, 0xc0, !PT ;  /* 0x0000000313177812 */ /* 0x000fe200078ec0ff */
[----:B------:R-:W-:Y:S01]  /*35d0*/  IMAD.MOV.U32 R6, RZ, RZ, R18 ;  /* 0x000000ffff067224 */ /* 0x000fe200078e0012 */
[----:B------:R2:W3:Y:S01]  /*35e0*/  LDC.64 R8, c[0x4][R16] ;  /* 0x0100000010087b82 */ /* 0x0004e20000000a00 */
[----:B------:R-:W-:Y:S01]  /*35f0*/  IMAD.MOV.U32 R7, RZ, RZ, R2 ;  /* 0x000000ffff077224 */ /* 0x000fe200078e0002 */
[----:B------:R-:W-:Y:S01]  /*3600*/  ISETP.NE.AND P0, PT, R23, 0x2, PT ;  /* 0x000000021700780c */ /* 0x000fe20003f05270 */
[----:B-1----:R-:W-:Y:S01]  /*3610*/  IMAD.U32 R4, RZ, RZ, UR4 ;  /* 0x00000004ff047e24 */ /* 0x002fe2000f8e00ff */
[----:B------:R-:W-:Y:S01]  /*3620*/  MOV R5, UR5 ;  /* 0x0000000500057c02 */ /* 0x000fe20008000f00 */
[----:B0-----:R0:W1:Y:S02]  /*3630*/  F2F.F64.F32 R10, R0 ;  /* 0x00000000000a7310 */ /* 0x0010640000201800 */
[----:B0-----:R-:W-:Y:S01]  /*3640*/  P2R R0, PR, RZ, 0x1 ;  /* 0x00000001ff007803 */ /* 0x001fe20000000000 */
[----:B-1-3--:R2:W-:Y:S07]  /*3650*/  STL.64 [R1], R10 ;  /* 0x0000000a01007387 */ /* 0x00a5ee0000100a00 */
[----:B------:R-:W-:-:S07]  /*3660*/  LEPC R20, `(.L_x_64) ;  /* 0x000000001014794e */ /* 0x000fce0000000000 */
[----:B--2---:R-:W-:Y:S05]  /*3670*/  CALL.ABS.NOINC R8 ;  /* 0x0000000008007343 */ /* 0x004fea0003c00000 */
.L_x_64:
[----:B------:R-:W-:-:S13]  /*3680*/  ISETP.NE.AND P6, PT, R23, 0x2, PT ;  /* 0x000000021700780c */ /* 0x000fda0003fc5270 */
[----:B------:R-:W-:Y:S05]  /*3690*/  @!P6 BRA `(.L_x_62) ;  /* 0x00000000002ce947 */ /* 0x000fea0003800000 */
        /* <DEDUP_REMOVED lines=11> */
.L_x_62:
        /* <DEDUP_REMOVED lines=8> */
.L_x_65:
[----:B------:R-:W-:-:S13]  /*37d0*/  ISETP.NE.AND P6, PT, R27, RZ, PT ;  /* 0x000000ff1b00720c */ /* 0x000fda0003fc5270 */
[----:B------:R-:W-:Y:S05]  /*37e0*/  @P6 BRA `(.L_x_66) ;  /* 0xfffffff800186947 */ /* 0x000fea000383ffff */
[----:B------:R-:W-:Y:S05]  /*37f0*/  BSYNC.RECONVERGENT B7 ;  /* 0x0000000000077941 */ /* 0x000fea0003800200 */
.L_x_54:
[----:B------:R-:W-:Y:S01]  /*3800*/  MOV R0, 0x0 ;  /* 0x0000000000007802 */ /* 0x000fe20000000f00 */
[----:B------:R-:W0:Y:S01]  /*3810*/  LDCU.64 UR4, c[0x4][0x20] ;  /* 0x01000400ff0477ac */ /* 0x000e220008000a00 */
[----:B------:R-:W-:Y:S02]  /*3820*/  CS2R R6, SRZ ;  /* 0x0000000000067805 */ /* 0x000fe4000001ff00 */
[----:B------:R1:W2:Y:S01]  /*3830*/  LDC.64 R8, c[0x4][R0] ;  /* 0x0100000000087b82 */ /* 0x0002a20000000a00 */
[----:B0-----:R-:W-:Y:S01]  /*3840*/  MOV R4, UR4 ;  /* 0x0000000400047c02 */ /* 0x001fe20008000f00 */
[----:B-1----:R-:W-:-:S07]  /*3850*/  IMAD.U32 R5, RZ, RZ, UR5 ;  /* 0x00000005ff057e24 */ /* 0x002fce000f8e00ff */
[----:B------:R-:W-:-:S07]  /*3860*/  LEPC R20, `(.L_x_17) ;  /* 0x000000001014794e */ /* 0x000fce0000000000 */
[----:B--2---:R-:W-:Y:S05]  /*3870*/  CALL.ABS.NOINC R8 ;  /* 0x0000000008007343 */ /* 0x004fea0003c00000 */
.L_x_17:
[----:B------:R-:W-:Y:S05]  /*3880*/  WARPSYNC.ALL ;  /* 0x0000000000007948 */ /* 0x000fea0003800000 */
[----:B------:R-:W-:Y:S06]  /*3890*/  BAR.SYNC.DEFER_BLOCKING 0x0 ;  /* 0x0000000000007b1d */ /* 0x000fec0000010000 */
.L_x_1:
[----:B------:R-:W5:Y:S01]  /*38a0*/  LDCU UR4, c[0x0][0x3a8] ;  /* 0x00007500ff0477ac */ /* 0x000f620008000800 */
[----:B------:R-:W0:Y:S01]  /*38b0*/  LDCU UR5, c[0x0][0x39c] ;  /* 0x00007380ff0577ac */ /* 0x000e220008000800 */
[----:B-----5:R-:W-:-:S04]  /*38c0*/  UIADD3 UR38, UPT, UPT, UR38, UR4, URZ ;  /* 0x0000000426267290 */ /* 0x020fc8000fffe0ff */
[----:B0-----:R-:W-:-:S09]  /*38d0*/  UISETP.GE.AND UP0, UPT, UR38, UR5, UPT ;  /* 0x000000052600728c */ /* 0x001fd2000bf06270 */
[----:B------:R-:W-:Y:S05]  /*38e0*/  BRA.U !UP0, `(.L_x_67) ;  /* 0xffffffc908247547 */ /* 0x000fea000b83ffff */
.L_x_0:
[----:B------:R-:W0:Y:S01]  /*38f0*/  S2R R5, SR_CTAID.X ;  /* 0x0000000000057919 */ /* 0x000e220000002500 */
[----:B------:R-:W0:Y:S08]  /*3900*/  S2UR UR4, SR_CTAID.Y ;  /* 0x00000000000479c3 */ /* 0x000e300000002600 */
[----:B------:R-:W0:Y:S08]  /*3910*/  LDC R0, c[0x0][0x3a0] ;  /* 0x0000e800ff007b82 */ /* 0x000e300000000800 */
[----:B------:R-:W5:Y:S01]  /*3920*/  LDC.64 R2, c[0x0][0x390] ;  /* 0x0000e400ff027b82 */ /* 0x000f620000000a00 */
[----:B0-----:R-:W-:-:S04]  /*3930*/  IMAD R5, R0, UR4, R5 ;  /* 0x0000000400057c24 */ /* 0x001fc8000f8e0205 */
[----:B-----5:R-:W-:-:S05]  /*3940*/  IMAD.WIDE R2, R5, 0x4, R2 ;  /* 0x0000000405027825 */ /* 0x020fca00078e0202 */
[----:B------:R-:W-:Y:S01]  /*3950*/  STG.E desc[UR36][R2.64], RZ ;  /* 0x000000ff02007986 */ /* 0x000fe2000c101924 */
[----:B------:R-:W-:Y:S05]  /*3960*/  EXIT ;  /* 0x000000000000794d */ /* 0x000fea0003800000 */
.L_x_68:
[----:B------:R-:W-:-:S00]  /*3970*/  BRA `(.L_x_68) ;  /* 0xfffffffc00fc7947 */ /* 0x000fc0000383ffff */
[----:B------:R-:W-:-:S00]  /*3980*/  NOP ;  /* 0x0000000000007918 */ /* 0x000fc00000000000 */
[----:B------:R-:W-:-:S00]  /*3990*/  NOP ;  /* 0x0000000000007918 */ /* 0x000fc00000000000 */
[----:B------:R-:W-:-:S00]  /*39a0*/  NOP ;  /* 0x0000000000007918 */ /* 0x000fc00000000000 */
[----:B------:R-:W-:-:S00]  /*39b0*/  NOP ;  /* 0x0000000000007918 */ /* 0x000fc00000000000 */
[----:B------:R-:W-:-:S00]  /*39c0*/  NOP ;  /* 0x0000000000007918 */ /* 0x000fc00000000000 */
[----:B------:R-:W-:-:S00]  /*39d0*/  NOP ;  /* 0x0000000000007918 */ /* 0x000fc00000000000 */
[----:B------:R-:W-:-:S00]  /*39e0*/  NOP ;  /* 0x0000000000007918 */ /* 0x000fc00000000000 */
[----:B------:R-:W-:-:S00]  /*39f0*/  NOP ;  /* 0x0000000000007918 */ /* 0x000fc00000000000 */
.L_x_76:


//--------------------- .text._Z15gemm_kernel_refPKfS0_Pfiiiiii --------------------------
	.section	.text._Z15gemm_kernel_refPKfS0_Pfiiiiii,"ax",@progbits
	.align	128
        .global         _Z15gemm_kernel_refPKfS0_Pfiiiiii
        .type           _Z15gemm_kernel_refPKfS0_Pfiiiiii,@function
        .size           _Z15gemm_kernel_refPKfS0_Pfiiiiii,(.L_x_77 - _Z15gemm_kernel_refPKfS0_Pfiiiiii)
        .other          _Z15gemm_kernel_refPKfS0_Pfiiiiii,@"STO_CUDA_ENTRY STV_DEFAULT"
_Z15gemm_kernel_refPKfS0_Pfiiiiii:
.text._Z15gemm_kernel_refPKfS0_Pfiiiiii:
[----:B------:R-:W-:Y:S01]  /*0000*/  LDC R1, c[0x0][0x37c] ;  /* 0x0000df00ff017b82 */ /* 0x000fe20000000800 */
[----:B------:R-:W0:Y:S01]  /*0010*/  S2R R0, SR_CTAID.Y ;  /* 0x0000000000007919 */ /* 0x000e220000002600 */
[----:B------:R-:W1:Y:S01]  /*0020*/  LDCU UR4, c[0x0][0x360] ;  /* 0x00006c00ff0477ac */ /* 0x000e620008000800 */
[----:B------:R-:W0:Y:S01]  /*0030*/  S2R R5, SR_TID.Y ;  /* 0x0000000000057919 */ /* 0x000e220000002200 */
[----:B------:R-:W0:Y:S01]  /*0040*/  LDCU UR5, c[0x0][0x364] ;  /* 0x00006c80ff0577ac */ /* 0x000e220008000800 */
[----:B------:R-:W1:Y:S01]  /*0050*/  S2R R3, SR_CTAID.X ;  /* 0x0000000000037919 */ /* 0x000e620000002500 */
[----:B------:R-:W2:Y:S01]  /*0060*/  LDCU UR7, c[0x0][0x3a0] ;  /* 0x00007400ff0777ac */ /* 0x000ea20008000800 */
[----:B------:R-:W1:Y:S01]  /*0070*/  S2R R2, SR_TID.X ;  /* 0x0000000000027919 */ /* 0x000e620000002100 */
[----:B------:R-:W3:Y:S01]  /*0080*/  LDCU UR6, c[0x0][0x398] ;  /* 0x00007300ff0677ac */ /* 0x000ee20008000800 */
[----:B0-----:R-:W-:-:S05]  /*0090*/  IMAD R0, R0, UR5, R5 ;  /* 0x0000000500007c24 */ /* 0x001fca000f8e0205 */
[----:B---3--:R-:W-:Y:S01]  /*00a0*/  ISETP.GE.AND P0, PT, R0, UR6, PT ;  /* 0x0000000600007c0c */ /* 0x008fe2000bf06270 */
[----:B-1----:R-:W-:Y:S01]  /*00b0*/  IMAD R3, R3, UR4, R2 ;  /* 0x0000000403037c24 */ /* 0x002fe2000f8e0202 */
[----:B--2---:R-:W-:-:S04]  /*00c0*/  MOV R2, UR7 ;  /* 0x0000000700027c02 */ /* 0x004fc80008000f00 */
[----:B------:R-:W-:-:S13]  /*00d0*/  ISETP.GE.OR P0, PT, R3, R2, P0 ;  /* 0x000000020300720c */ /* 0x000fda0000706670 */
[----:B------:R-:W-:Y:S05]  /*00e0*/  @P0 EXIT ;  /* 0x000000000000094d */ /* 0x000fea0003800000 */
[----:B------:R-:W0:Y:S01]  /*00f0*/  LDCU UR5, c[0x0][0x3a8] ;  /* 0x00007500ff0577ac */ /* 0x000e220008000800 */
[----:B------:R-:W-:Y:S01]  /*0100*/  HFMA2 R7, -RZ, RZ, 0, 0 ;  /* 0x00000000ff077431 */ /* 0x000fe200000001ff */
[----:B------:R-:W1:Y:S01]  /*0110*/  LDCU UR4, c[0x0][0x39c] ;  /* 0x00007380ff0477ac */ /* 0x000e620008000800 */
[----:B------:R-:W2:Y:S01]  /*0120*/  LDCU.64 UR8, c[0x0][0x358] ;  /* 0x00006b00ff0877ac */ /* 0x000ea20008000a00 */
[----:B0-----:R-:W-:-:S04]  /*0130*/  UISETP.GE.AND UP0, UPT, UR5, 0x1, UPT ;  /* 0x000000010500788c */ /* 0x001fc8000bf06270 */
[----:B-1----:R-:W-:-:S09]  /*0140*/  UISETP.LT.OR UP0, UPT, UR4, 0x1, !UP0 ;  /* 0x000000010400788c */ /* 0x002fd2000c701670 */
[----:B--2---:R-:W-:Y:S05]  /*0150*/  BRA.U UP0, `(.L_x_69) ;  /* 0x0000001100587547 */ /* 0x004fea000b800000 */
[----:B------:R-:W-:Y:S01]  /*0160*/  MOV R6, RZ ;  /* 0x000000ff00067202 */ /* 0x000fe20000000f00 */
[----:B------:R-:W-:Y:S01]  /*0170*/  IMAD R4, R0, UR4, RZ ;  /* 0x0000000400047c24 */ /* 0x000fe2000f8e02ff */
[----:B------:R-:W-:-:S06]  /*0180*/  UMOV UR4, URZ ;  /* 0x000000ff00047c82 */ /* 0x000fcc0008000000 */
.L_x_74:
[----:B------:R-:W0:Y:S01]  /*0190*/  LDCU UR10, c[0x0][0x3a8] ;  /* 0x00007500ff0a77ac */ /* 0x000e220008000800 */
[----:B------:R-:W1:Y:S01]  /*01a0*/  LDC R2, c[0x0][0x3a0] ;  /* 0x0000e800ff027b82 */ /* 0x000e620000000800 */
[----:B------:R-:W-:Y:S01]  /*01b0*/  IADD3 R5, P0, PT, R4, UR4, RZ ;  /* 0x0000000404057c10 */ /* 0x000fe2000ff1e0ff */
[----:B------:R-:W2:Y:S03]  /*01c0*/  LDCU.64 UR6, c[0x0][0x380] ;  /* 0x00007000ff0677ac */ /* 0x000ea60008000a00 */
[----:B------:R-:W-:Y:S01]  /*01d0*/  IADD3.X R8, PT, PT, RZ, RZ, RZ, P0, !PT ;  /* 0x000000ffff087210 */ /* 0x000fe200007fe4ff */
[----:B------:R-:W3:Y:S01]  /*01e0*/  LDCU UR11, c[0x0][0x39c] ;  /* 0x00007380ff0b77ac */ /* 0x000ee20008000800 */
[----:B------:R-:W-:Y:S01]  /*01f0*/  UMOV UR5, URZ ;  /* 0x000000ff00057c82 */ /* 0x000fe20008000000 */
[----:B------:R-:W-:Y:S02]  /*0200*/  UPLOP3.LUT UP0, UPT, UPT, UPT, UPT, 0x80, 0x8 ;  /* 0x000000000008789c */ /* 0x000fe40003f0f070 */
[----:B0-----:R-:W-:Y:S01]  /*0210*/  UISETP.GT.AND UP1, UPT, UR10, 0x18, UPT ;  /* 0x000000180a00788c */ /* 0x001fe2000bf24270 */
[----:B--2---:R-:W-:Y:S01]  /*0220*/  LEA R12, P0, R5, UR6, 0x2 ;  /* 0x00000006050c7c11 */ /* 0x004fe2000f8010ff */
[----:B-1----:R-:W-:-:S03]  /*0230*/  IMAD R19, R2, UR4, R3 ;  /* 0x0000000402137c24 */ /* 0x002fc6000f8e0203 */
[----:B------:R-:W-:Y:S01]  /*0240*/  LEA.HI.X R5, R5, UR7, R8, 0x2, P0 ;  /* 0x0000000705057c11 */ /* 0x000fe200080f1408 */
[----:B------:R-:W-:Y:S01]  /*0250*/  UIADD3 UR4, UPT, UPT, UR4, UR10, URZ ;  /* 0x0000000a04047290 */ /* 0x000fe2000fffe0ff */
[----:B------:R-:W-:-:S04]  /*0260*/  IADD3 R12, P0, PT, R12, 0x10, RZ ;  /* 0x000000100c0c7810 */ /* 0x000fc80007f1e0ff */
[----:B------:R-:W-:Y:S01]  /*0270*/  IADD3.X R13, PT, PT, RZ, R5, RZ, P0, !PT ;  /* 0x00000005ff0d7210 */ /* 0x000fe200007fe4ff */
[----:B---3--:R-:W-:Y:S08]  /*0280*/  BRA.U !UP1, `(.L_x_70) ;  /* 0x0000000909407547 */ /* 0x008ff0000b800000 */
[----:B------:R-:W-:Y:S02]  /*0290*/  UIADD3 UR6, UPT, UPT, UR10, -0x18, URZ ;  /* 0xffffffe80a067890 */ /* 0x000fe4000fffe0ff */
[----:B------:R-:W-:-:S11]  /*02a0*/  UPLOP3.LUT UP0, UPT, UPT, UPT, UPT, 0x40, 0x4 ;  /* 0x000000000004789c */ /* 0x000fd60003f0e870 */
.L_x_71:
[----:B------:R-:W0:Y:S01]  /*02b0*/  LDC.64 R28, c[0x0][0x388] ;  /* 0x0000e200ff1c7b82 */ /* 0x000e220000000a00 */
[----:B------:R-:W2:Y:S04]  /*02c0*/  LDG.E R9, desc[UR8][R12.64+-0x10] ;  /* 0xfffff0080c097981 */ /* 0x000ea8000c1e1900 */
[----:B------:R-:W3:Y:S04]  /*02d0*/  LDG.E R20, desc[UR8][R12.64+-0xc] ;  /* 0xfffff4080c147981 */ /* 0x000ee8000c1e1900 */
[----:B------:R-:W4:Y:S04]  /*02e0*/  LDG.E R7, desc[UR8][R12.64+-0x8] ;  /* 0xfffff8080c077981 */ /* 0x000f28000c1e1900 */
[----:B------:R-:W5:Y:S01]  /*02f0*/  LDG.E R5, desc[UR8][R12.64+-0x4] ;  /* 0xfffffc080c057981 */ /* 0x000f62000c1e1900 */
[----:B0-----:R-:W-:-:S04]  /*0300*/  IMAD.WIDE R24, R19, 0x4, R28 ;  /* 0x0000000413187825 */ /* 0x001fc800078e021c */
[C---:B------:R-:W-:Y:S02]  /*0310*/  IMAD.WIDE R10, R2.reuse, 0x4, R24 ;  /* 0x00000004020a7825 */ /* 0x040fe400078e0218 */
[----:B------:R-:W2:Y:S02]  /*0320*/  LDG.E R24, desc[UR8][R24.64] ;  /* 0x0000000818187981 */ /* 0x000ea4000c1e1900 */
[C---:B------:R-:W-:Y:S02]  /*0330*/  IMAD.WIDE R14, R2.reuse, 0x4, R10 ;  /* 0x00000004020e7825 */ /* 0x040fe400078e020a */
[----:B------:R-:W3:Y:S04]  /*0340*/  LDG.E R17, desc[UR8][R10.64] ;  /* 0x000000080a117981 */ /* 0x000ee8000c1e1900 */
[----:B------:R0:W4:Y:S04]  /*0350*/  LDG.E R8, desc[UR8][R14.64] ;  /* 0x000000080e087981 */ /* 0x000128000c1e1900 */
[----:B------:R-:W5:Y:S04]  /*0360*/  LDG.E R25, desc[UR8][R12.64+0x4] ;  /* 0x000004080c197981 */ /* 0x000f68000c1e1900 */
[----:B------:R-:W5:Y:S01]  /*0370*/  LDG.E R11, desc[UR8][R12.64] ;  /* 0x000000080c0b7981 */ /* 0x000f62000c1e1900 */
[----:B0-----:R-:W-:-:S05]  /*0380*/  IMAD.WIDE R14, R2, 0x4, R14 ;  /* 0x00000004020e7825 */ /* 0x001fca00078e020e */
[----:B------:R0:W5:Y:S01]  /*0390*/  LDG.E R18, desc[UR8][R14.64] ;  /* 0x000000080e127981 */ /* 0x000162000c1e1900 */
[----:B------:R-:W-:-:S05]  /*03a0*/  IMAD.WIDE R26, R2, 0x4, R14 ;  /* 0x00000004021a7825 */ /* 0x000fca00078e020e */
[----:B------:R-:W5:Y:S01]  /*03b0*/  LDG.E R16, desc[UR8][R26.64] ;  /* 0x000000081a107981 */ /* 0x000f62000c1e1900 */
[----:B------:R-:W-:-:S05]  /*03c0*/  IMAD.WIDE R22, R2, 0x4, R26 ;  /* 0x0000000402167825 */ /* 0x000fca00078e021a */
[----:B------:R1:W5:Y:S01]  /*03d0*/  LDG.E R10, desc[UR8][R22.64] ;  /* 0x00000008160a7981 */ /* 0x000362000c1e1900 */
[----:B------:R-:W-:-:S03]  /*03e0*/  LEA R19, R2, R19, 0x3 ;  /* 0x0000001302137211 */ /* 0x000fc600078e18ff */
[----:B------:R-:W5:Y:S02]  /*03f0*/  LDG.E R26, desc[UR8][R12.64+0x8] ;  /* 0x000008080c1a7981 */ /* 0x000f64000c1e1900 */
[----:B0-----:R-:W-:-:S04]  /*0400*/  IMAD.WIDE R14, R19, 0x4, R28 ;  /* 0x00000004130e7825 */ /* 0x001fc800078e021c */
[----:B-1----:R-:W-:-:S04]  /*0410*/  IMAD.WIDE R22, R2, 0x4, R22 ;  /* 0x0000000402167825 */ /* 0x002fc800078e0216 */
[----:B--2---:R-:W-:-:S04]  /*0420*/  FFMA R9, R9, R24, RZ ;  /* 0x0000001809097223 */ /* 0x004fc800000000ff */
[----:B---3--:R-:W-:Y:S01]  /*0430*/  FFMA R24, R20, R17, R9 ;  /* 0x0000001114187223 */ /* 0x008fe20000000009 */
[C---:B------:R-:W-:Y:S01]  /*0440*/  IMAD.WIDE R20, R2.reuse, 0x4, R22 ;  /* 0x0000000402147825 */ /* 0x040fe200078e0216 */
[----:B------:R-:W2:Y:S03]  /*0450*/  LDG.E R9, desc[UR8][R22.64] ;  /* 0x0000000816097981 */ /* 0x000ea6000c1e1900 */
[----:B----4-:R-:W-:Y:S02]  /*0460*/  FFMA R24, R7, R8, R24 ;  /* 0x0000000807187223 */ /* 0x010fe40000000018 */
[----:B------:R0:W3:Y:S04]  /*0470*/  LDG.E R8, desc[UR8][R14.64] ;  /* 0x000000080e087981 */ /* 0x0000e8000c1e1900 */
[----:B------:R1:W4:Y:S01]  /*0480*/  LDG.E R7, desc[UR8][R20.64] ;  /* 0x0000000814077981 */ /* 0x000322000c1e1900 */
[----:B0-----:R-:W-:-:S04]  /*0490*/  IMAD.WIDE R14, R2, 0x4, R14 ;  /* 0x00000004020e7825 */ /* 0x001fc800078e020e */
[----:B-----5:R-:W-:Y:S02]  /*04a0*/  FFMA R27, R5, R18, R24 ;  /* 0x00000012051b7223 */ /* 0x020fe40000000018 */
[----:B------:R-:W4:Y:S04]  /*04b0*/  LDG.E R24, desc[UR8][R12.64+0xc] ;  /* 0x00000c080c187981 */ /* 0x000f28000c1e1900 */
[----:B------:R-:W3:Y:S01]  /*04c0*/  LDG.E R5, desc[UR8][R12.64+0x10] ;  /* 0x000010080c057981 */ /* 0x000ee2000c1e1900 */
[----:B------:R-:W-:-:S03]  /*04d0*/  IMAD.WIDE R22, R2, 0x4, R14 ;  /* 0x0000000402167825 */ /* 0x000fc600078e020e */
[----:B------:R0:W5:Y:S04]  /*04e0*/  LDG.E R17, desc[UR8][R14.64] ;  /* 0x000000080e117981 */ /* 0x000168000c1e1900 */
[----:B------:R-:W5:Y:S01]  /*04f0*/  LDG.E R18, desc[UR8][R12.64+0x14] ;  /* 0x000014080c127981 */ /* 0x000f62000c1e1900 */
[----:B------:R-:W-:Y:S01]  /*0500*/  FFMA R27, R11, R16, R27 ;  /* 0x000000100b1b7223 */ /* 0x000fe2000000001b */
[----:B-1----:R-:W-:Y:S02]  /*0510*/  IMAD.WIDE R20, R2, 0x4, R22 ;  /* 0x0000000402147825 */ /* 0x002fe400078e0216 */
[----:B------:R-:W5:Y:S02]  /*0520*/  LDG.E R11, desc[UR8][R22.64] ;  /* 0x00000008160b7981 */ /* 0x000f64000c1e1900 */
[----:B------:R-:W-:-:S02]  /*0530*/  FFMA R27, R25, R10, R27 ;  /* 0x0000000a191b7223 */ /* 0x000fc4000000001b */
[----:B------:R-:W5:Y:S04]  /*0540*/  LDG.E R16, desc[UR8][R12.64+0x18] ;  /* 0x000018080c107981 */ /* 0x000f68000c1e1900 */
[----:B------:R-:W5:Y:S04]  /*0550*/  LDG.E R25, desc[UR8][R12.64+0x1c] ;  /* 0x00001c080c197981 */ /* 0x000f68000c1e1900 */
[----:B------:R1:W5:Y:S01]  /*0560*/  LDG.E R10, desc[UR8][R20.64] ;  /* 0x00000008140a7981 */ /* 0x000362000c1e1900 */
[----:B------:R-:W-:-:S03]  /*0570*/  LEA R19, R2, R19, 0x3 ;  /* 0x0000001302137211 */ /* 0x000fc600078e18ff */
[----:B------:R-:W5:Y:S02]  /*0580*/  LDG.E R23, desc[UR8][R12.64+0x38] ;  /* 0x000038080c177981 */ /* 0x000f64000c1e1900 */
[----:B0-----:R-:W-:-:S04]  /*0590*/  IMAD.WIDE R14, R19, 0x4, R28 ;  /* 0x00000004130e7825 */ /* 0x001fc800078e021c */
[----:B-1----:R-:W-:-:S04]  /*05a0*/  IMAD.WIDE R20, R2, 0x4, R20 ;  /* 0x0000000402147825 */ /* 0x002fc800078e0214 */
[----:B--2---:R-:W-:Y:S02]  /*05b0*/  FFMA R9, R26, R9, R27 ;  /* 0x000000091a097223 */ /* 0x004fe4000000001b */
[----:B------:R-:W2:Y:S02]  /*05c0*/  LDG.E R26, desc[UR8][R12.64+0x34] ;  /* 0x000034080c1a7981 */ /* 0x000ea4000c1e1900 */
[----:B----4-:R-:W-:Y:S02]  /*05d0*/  FFMA R7, R24, R7, R9 ;  /* 0x0000000718077223 */ /* 0x010fe40000000009 */
[----:B------:R-:W4:Y:S01]  /*05e0*/  LDG.E R24, desc[UR8][R12.64+0x20] ;  /* 0x000020080c187981 */ /* 0x000f22000c1e1900 */
[----:B---3--:R-:W-:Y:S01]  /*05f0*/  FFMA R27, R5, R8, RZ ;  /* 0x00000008051b7223 */ /* 0x008fe200000000ff */
[----:B------:R-:W-:Y:S02]  /*0600*/  IMAD.WIDE R8, R2, 0x4, R14 ;  /* 0x0000000402087825 */ /* 0x000fe400078e020e */
[----:B------:R-:W3:Y:S04]  /*0610*/  LDG.E R5, desc[UR8][R12.64+0x30] ;  /* 0x000030080c057981 */ /* 0x000ee8000c1e1900 */
[----:B------:R-:W3:Y:S01]  /*0620*/  LDG.E R14, desc[UR8][R14.64] ;  /* 0x000000080e0e7981 */ /* 0x000ee2000c1e1900 */
[----:B-----5:R-:W-:-:S03]  /*0630*/  FFMA R17, R18, R17, R27 ;  /* 0x0000001112117223 */ /* 0x020fc6000000001b */
[----:B------:R0:W2:Y:S04]  /*0640*/  LDG.E R18, desc[UR8][R8.64] ;  /* 0x0000000808127981 */ /* 0x0000a8000c1e1900 */
[----:B------:R-:W5:Y:S01]  /*0650*/  LDG.E R27, desc[UR8][R12.64+0x24] ;  /* 0x000024080c1b7981 */ /* 0x000f62000c1e1900 */
[----:B------:R-:W-:-:S03]  /*0660*/  FFMA R16, R16, R11, R17 ;  /* 0x0000000b10107223 */ /* 0x000fc60000000011 */
[----:B------:R-:W4:Y:S01]  /*0670*/  LDG.E R11, desc[UR8][R20.64] ;  /* 0x00000008140b7981 */ /* 0x000f22000c1e1900 */
[----:B0-----:R-:W-:-:S04]  /*0680*/  IMAD.WIDE R8, R2, 0x4, R8 ;  /* 0x0000000402087825 */ /* 0x001fc800078e0208 */
[----:B------:R-:W-:Y:S01]  /*0690*/  FFMA R25, R25, R10, R16 ;  /* 0x0000000a19197223 */ /* 0x000fe20000000010 */
[C---:B------:R-:W-:Y:S01]  /*06a0*/  IMAD.WIDE R16, R2.reuse, 0x4, R20 ;  /* 0x0000000402107825 */ /* 0x040fe200078e0214 */
[----:B------:R-:W5:Y:S04]  /*06b0*/  LDG.E R10, desc[UR8][R8.64] ;  /* 0x00000008080a7981 */ /* 0x000f68000c1e1900 */
[----:B------:R-:W5:Y:S01]  /*06c0*/  LDG.E R22, desc[UR8][R16.64] ;  /* 0x0000000810167981 */ /* 0x000f62000c1e1900 */
[----:B---3--:R-:W-:Y:S01]  /*06d0*/  FFMA R5, R5, R14, RZ ;  /* 0x0000000e05057223 */ /* 0x008fe200000000ff */
[----:B------:R-:W-:Y:S02]  /*06e0*/  IMAD.WIDE R14, R2, 0x4, R8 ;  /* 0x00000004020e7825 */ /* 0x000fe400078e0208 */
[----:B------:R-:W3:Y:S02]  /*06f0*/  LDG.E R8, desc[UR8][R12.64+0x40] ;  /* 0x000040080c087981 */ /* 0x000ee4000c1e1900 */
[----:B--2---:R-:W-:Y:S01]  /*0700*/  FFMA R26, R26, R18, R5 ;  /* 0x000000121a1a7223 */ /* 0x004fe20000000005 */
[----:B------:R-:W-:Y:S01]  /*0710*/  LEA R5, R2, R19, 0x3 ;  /* 0x0000001302057211 */ /* 0x000fe200078e18ff */
[----:B------:R-:W2:Y:S04]  /*0720*/  LDG.E R18, desc[UR8][R12.64+0x3c] ;  /* 0x00003c080c127981 */ /* 0x000ea8000c1e1900 */
[----:B------:R-:W-:Y:S01]  /*0730*/  IMAD.WIDE R28, R5, 0x4, R28 ;  /* 0x00000004051c7825 */ /* 0x000fe200078e021c */
[----:B------:R0:W2:Y:S03]  /*0740*/  LDG.E R19, desc[UR8][R14.64] ;  /* 0x000000080e137981 */ /* 0x0000a6000c1e1900 */
[----:B----4-:R-:W-:Y:S01]  /*0750*/  FFMA R24, R24, R11, R25 ;  /* 0x0000000b18187223 */ /* 0x010fe20000000019 */
[----:B------:R-:W4:Y:S01]  /*0760*/  LDG.E R9, desc[UR8][R12.64+0x50] ;  /* 0x000050080c097981 */ /* 0x000f22000c1e1900 */
[----:B0-----:R-:W-:-:S04]  /*0770*/  IMAD.WIDE R14, R2, 0x4, R14 ;  /* 0x00000004020e7825 */ /* 0x001fc800078e020e */
[----:B-----5:R-:W-:Y:S02]  /*0780*/  FFMA R23, R23, R10, R26 ;  /* 0x0000000a17177223 */ /* 0x020fe4000000001a */
[----:B------:R-:W4:Y:S01]  /*0790*/  LDG.E R10, desc[UR8][R28.64] ;  /* 0x000000081c0a7981 */ /* 0x000f22000c1e1900 */
[----:B------:R-:W-:-:S03]  /*07a0*/  IMAD.WIDE R20, R2, 0x4, R28 ;  /* 0x0000000402147825 */ /* 0x000fc600078e021c */
[----:B------:R0:W3:Y:S01]  /*07b0*/  LDG.E R25, desc[UR8][R14.64] ;  /* 0x000000080e197981 */ /* 0x0000e2000c1e1900 */
[----:B------:R-:W-:-:S03]  /*07c0*/  FFMA R27, R27, R22, R24 ;  /* 0x000000161b1b7223 */ /* 0x000fc60000000018 */
[----:B------:R-:W5:Y:S04]  /*07d0*/  LDG.E R24, desc[UR8][R12.64+0x54] ;  /* 0x000054080c187981 */ /* 0x000f68000c1e1900 */
[----:B------:R1:W5:Y:S01]  /*07e0*/  LDG.E R11, desc[UR8][R20.64] ;  /* 0x00000008140b7981 */ /* 0x000362000c1e1900 */
[----:B------:R-:W-:-:S04]  /*07f0*/  IMAD.WIDE R16, R2, 0x4, R16 ;  /* 0x0000000402107825 */ /* 0x000fc800078e0210 */
[----:B0-----:R-:W-:-:S04]  /*0800*/  IMAD.WIDE R14, R2, 0x4, R14 ;  /* 0x00000004020e7825 */ /* 0x001fc800078e020e */
[----:B--2---:R-:W-:Y:S01]  /*0810*/  FFMA R26, R18, R19, R23 ;  /* 0x00000013121a7223 */ /* 0x004fe20000000017 */
[C---:B------:R-:W-:Y:S01]  /*0820*/  IMAD.WIDE R22, R2.reuse, 0x4, R20 ;  /* 0x0000000402167825 */ /* 0x040fe200078e0214 */
[----:B------:R-:W2:Y:S04]  /*0830*/  LDG.E R18, desc[UR8][R12.64+0x28] ;  /* 0x000028080c127981 */ /* 0x000ea8000c1e1900 */
[----:B------:R-:W2:Y:S01]  /*0840*/  LDG.E R19, desc[UR8][R16.64] ;  /* 0x0000000810137981 */ /* 0x000ea2000c1e1900 */
[----:B-1----:R-:W-:-:S05]  /*0850*/  IMAD.WIDE R20, R2, 0x4, R22 ;  /* 0x0000000402147825 */ /* 0x002fca00078e0216 */
[----:B------:R-:W2:Y:S01]  /*0860*/  LDG.E R28, desc[UR8][R20.64] ;  /* 0x00000008141c7981 */ /* 0x000ea2000c1e1900 */
[----:B---3--:R-:W-:Y:S01]  /*0870*/  FFMA R8, R8, R25, R26 ;  /* 0x0000001908087223 */ /* 0x008fe2000000001a */
[----:B----4-:R-:W-:Y:S02]  /*0880*/  FFMA R25, R9, R10, RZ ;  /* 0x0000000a09197223 */ /* 0x010fe400000000ff */
[----:B------:R-:W3:Y:S04]  /*0890*/  LDG.E R26, desc[UR8][R14.64] ;  /* 0x000000080e1a7981 */ /* 0x000ee8000c1e1900 */
[----:B------:R-:W4:Y:S04]  /*08a0*/  LDG.E R9, desc[UR8][R12.64+0x58] ;  /* 0x000058080c097981 */ /* 0x000f28000c1e1900 */
[----:B------:R0:W4:Y:S01]  /*08b0*/  LDG.E R10, desc[UR8][R22.64] ;  /* 0x00000008160a7981 */ /* 0x000122000c1e1900 */
[----:B-----5:R-:W-:-:S03]  /*08c0*/  FFMA R24, R24, R11, R25 ;  /* 0x0000000b18187223 */ /* 0x020fc60000000019 */
[----:B------:R-:W5:Y:S04]  /*08d0*/  LDG.E R25, desc[UR8][R12.64+0x5c] ;  /* 0x00005c080c197981 */ /* 0x000f68000c1e1900 */
[----:B------:R-:W3:Y:S01]  /*08e0*/  LDG.E R11, desc[UR8][R12.64+0x44] ;  /* 0x000044080c0b7981 */ /* 0x000ee2000c1e1900 */
[----:B0-----:R-:W-:-:S04]  /*08f0*/  IMAD.WIDE R22, R2, 0x4, R14 ;  /* 0x0000000402167825 */ /* 0x001fc800078e020e */
[----:B------:R-:W-:-:S04]  /*0900*/  IMAD.WIDE R16, R2, 0x4, R16 ;  /* 0x0000000402107825 */ /* 0x000fc800078e0210 */
[----:B------:R-:W-:Y:S02]  /*0910*/  IMAD.WIDE R14, R2, 0x4, R22 ;  /* 0x00000004020e7825 */ /* 0x000fe400078e0216 */
[----:B------:R-:W3:Y:S04]  /*0920*/  LDG.E R22, desc[UR8][R22.64] ;  /* 0x0000000816167981 */ /* 0x000ee8000c1e1900 */
[----:B------:R-:W3:Y:S04]  /*0930*/  LDG.E R16, desc[UR8][R16.64] ;  /* 0x0000000810107981 */ /* 0x000ee8000c1e1900 */
[----:B------:R-:W3:Y:S04]  /*0940*/  LDG.E R14, desc[UR8][R14.64] ;  /* 0x000000080e0e7981 */ /* 0x000ee8000c1e1900 */
[----:B------:R-:W3:Y:S04]  /*0950*/  LDG.E R23, desc[UR8][R12.64+0x64] ;  /* 0x000064080c177981 */ /* 0x000ee8000c1e1900 */
[----:B------:R-:W3:Y:S01]  /*0960*/  LDG.E R15, desc[UR8][R12.64+0x6c] ;  /* 0x00006c080c0f7981 */ /* 0x000ee2000c1e1900 */
[----:B--2---:R-:W-:Y:S01]  /*0970*/  FFMA R27, R18, R19, R27 ;  /* 0x00000013121b7223 */ /* 0x004fe2000000001b */
[----:B------:R-:W-:-:S05]  /*0980*/  IMAD.WIDE R18, R2, 0x4, R20 ;  /* 0x0000000402127825 */ /* 0x000fca00078e0214 */
[----:B------:R0:W2:Y:S02]  /*0990*/  LDG.E R29, desc[UR8][R18.64] ;  /* 0x00000008121d7981 */ /* 0x0000a4000c1e1900 */
[----:B0-----:R-:W-:-:S04]  /*09a0*/  IMAD.WIDE R18, R2, 0x4, R18 ;  /* 0x0000000402127825 */ /* 0x001fc800078e0212 */
[----:B----4-:R-:W-:Y:S01]  /*09b0*/  FFMA R24, R9, R10, R24 ;  /* 0x0000000a09187223 */ /* 0x010fe20000000018 */
[----:B------:R-:W-:Y:S01]  /*09c0*/  IMAD.WIDE R20, R2, 0x4, R18 ;  /* 0x0000000402147825 */ /* 0x000fe200078e0212 */
[----:B------:R-:W4:Y:S03]  /*09d0*/  LDG.E R10, desc[UR8][R18.64] ;  /* 0x00000008120a7981 */ /* 0x000f26000c1e1900 */
[----:B-----5:R-:W-:Y:S02]  /*09e0*/  FFMA R24, R25, R28, R24 ;  /* 0x0000001c19187223 */ /* 0x020fe40000000018 */
[----:B------:R-:W2:Y:S01]  /*09f0*/  LDG.E R25, desc[UR8][R12.64+0x60] ;  /* 0x000060080c197981 */ /* 0x000ea2000c1e1900 */
[----:B---3--:R-:W-:-:S03]  /*0a00*/  FFMA R11, R11, R26, R8 ;  /* 0x0000001a0b0b7223 */ /* 0x008fc60000000008 */
[----:B------:R-:W3:Y:S01]  /*0a10*/  LDG.E R28, desc[UR8][R12.64+0x2c] ;  /* 0x00002c080c1c7981 */ /* 0x000ee2000c1e1900 */
[----:B------:R-:W-:-:S03]  /*0a20*/  IMAD.WIDE R8, R2, 0x4, R20 ;  /* 0x0000000402087825 */ /* 0x000fc600078e0214 */
[----:B------:R-:W5:Y:S04]  /*0a30*/  LDG.E R26, desc[UR8][R12.64+0x48] ;  /* 0x000048080c1a7981 */ /* 0x000f68000c1e1900 */
[----:B------:R-:W5:Y:S04]  /*0a40*/  LDG.E R17, desc[UR8][R20.64] ;  /* 0x0000000814117981 */ /* 0x000f68000c1e1900 */
[----:B------:R-:W5:Y:S04]  /*0a50*/  LDG.E R19, desc[UR8][R12.64+0x4c] ;  /* 0x00004c080c137981 */ /* 0x000f68000c1e1900 */
[----:B------:R0:W5:Y:S04]  /*0a60*/  LDG.E R18, desc[UR8][R12.64+0x68] ;  /* 0x000068080c127981 */ /* 0x000168000c1e1900 */
[----:B------:R-:W5:Y:S01]  /*0a70*/  LDG.E R8, desc[UR8][R8.64] ;  /* 0x0000000808087981 */ /* 0x000f62000c1e1900 */
[----:B------:R-:W-:Y:S01]  /*0a80*/  UIADD3 UR5, UPT, UPT, UR5, 0x20, URZ ;  /* 0x0000002005057890 */ /* 0x000fe2000fffe0ff */
[----:B------:R-:W-:-:S03]  /*0a90*/  FADD R7, R7, R6 ;  /* 0x0000000607077221 */ /* 0x000fc60000000000 */
[----:B------:R-:W-:Y:S01]  /*0aa0*/  UISETP.GE.AND UP1, UPT, UR5, UR6, UPT ;  /* 0x000000060500728c */ /* 0x000fe2000bf26270 */
[----:B0-----:R-:W-:-:S04]  /*0ab0*/  IADD3 R12, P0, PT, R12, 0x80, RZ ;  /* 0x000000800c0c7810 */ /* 0x001fc80007f1e0ff */
[----:B------:R-:W-:Y:S01]  /*0ac0*/  IADD3.X R13, PT, PT, RZ, R13, RZ, P0, !PT ;  /* 0x0000000dff0d7210 */ /* 0x000fe200007fe4ff */
[----:B--2---:R-:W-:Y:S01]  /*0ad0*/  FFMA R24, R25, R29, R24 ;  /* 0x0000001d19187223 */ /* 0x004fe20000000018 */
[----:B---3--:R-:W-:-:S03]  /*0ae0*/  FFMA R16, R28, R16, R27 ;  /* 0x000000101c107223 */ /* 0x008fc6000000001b */
[----:B----4-:R-:W-:Y:S01]  /*0af0*/  FFMA R23, R23, R10, R24 ;  /* 0x0000000a17177223 */ /* 0x010fe20000000018 */
[----:B-----5:R-:W-:Y:S01]  /*0b00*/  FFMA R22, R26, R22, R11 ;  /* 0x000000161a167223 */ /* 0x020fe2000000000b */
[----:B------:R-:W-:-:S03]  /*0b10*/  FADD R7, R7, R16 ;  /* 0x0000001007077221 */ /* 0x000fc60000000000 */
[----:B------:R-:W-:Y:S01]  /*0b20*/  FFMA R14, R19, R14, R22 ;  /* 0x0000000e130e7223 */ /* 0x000fe20000000016 */
[----:B------:R-:W-:-:S03]  /*0b30*/  FFMA R18, R18, R17, R23 ;  /* 0x0000001112127223 */ /* 0x000fc60000000017 */
[----:B------:R-:W-:Y:S01]  /*0b40*/  FADD R7, R7, R14 ;  /* 0x0000000e07077221 */ /* 0x000fe20000000000 */
[----:B------:R-:W-:Y:S01]  /*0b50*/  FFMA R8, R15, R8, R18 ;  /* 0x000000080f087223 */ /* 0x000fe20000000012 */
[----:B------:R-:W-:-:S03]  /*0b60*/  LEA R19, R2, R5, 0x3 ;  /* 0x0000000502137211 */ /* 0x000fc600078e18ff */
[----:B------:R-:W-:Y:S01]  /*0b70*/  FADD R6, R7, R8 ;  /* 0x0000000807067221 */ /* 0x000fe20000000000 */
[----:B------:R-:W-:Y:S06]  /*0b80*/  BRA.U !UP1, `(.L_x_71) ;  /* 0xfffffff509c87547 */ /* 0x000fec000b83ffff */
.L_x_70:
[----:B------:R-:W-:Y:S02]  /*0b90*/  UIADD3 UR6, UPT, UPT, -UR5, UR10, URZ ;  /* 0x0000000a05067290 */ /* 0x000fe4000fffe1ff */
[----:B------:R-:W-:Y:S02]  /*0ba0*/  UISETP.GE.AND UP1, UPT, UR4, UR11, UPT ;  /* 0x0000000b0400728c */ /* 0x000fe4000bf26270 */
[----:B------:R-:W-:-:S09]  /*0bb0*/  UISETP.GT.AND UP2, UPT, UR6, 0x8, UPT ;  /* 0x000000080600788c */ /* 0x000fd2000bf44270 */
[----:B------:R-:W-:Y:S05]  /*0bc0*/  BRA.U !UP2, `(.L_x_72) ;  /* 0x000000050a247547 */ /* 0x000fea000b800000 */
[----:B------:R-:W0:Y:S01]  /*0bd0*/  LDC.64 R16, c[0x0][0x388] ;  /* 0x0000e200ff107b82 */ /* 0x000e220000000a00 */
[----:B------:R-:W2:Y:S04]  /*0be0*/  LDG.E R5, desc[UR8][R12.64+-0x10] ;  /* 0xfffff0080c057981 */ /* 0x000ea8000c1e1900 */
[----:B------:R-:W3:Y:S01]  /*0bf0*/  LDG.E R24, desc[UR8][R12.64+-0xc] ;  /* 0xfffff4080c187981 */ /* 0x000ee2000c1e1900 */
[----:B------:R-:W-:-:S03]  /*0c00*/  LEA R7, R2, R19, 0x3 ;  /* 0x0000001302077211 */ /* 0x000fc600078e18ff */
[----:B------:R-:W4:Y:S04]  /*0c10*/  LDG.E R26, desc[UR8][R12.64+-0x8] ;  /* 0xfffff8080c1a7981 */ /* 0x000f28000c1e1900 */
[----:B------:R-:W5:Y:S01]  /*0c20*/  LDG.E R28, desc[UR8][R12.64+0x14] ;  /* 0x000014080c1c7981 */ /* 0x000f62000c1e1900 */
[----:B0-----:R-:W-:-:S05]  /*0c30*/  IMAD.WIDE R20, R19, 0x4, R16 ;  /* 0x0000000413147825 */ /* 0x001fca00078e0210 */
[----:B------:R-:W2:Y:S01]  /*0c40*/  LDG.E R8, desc[UR8][R20.64] ;  /* 0x0000000814087981 */ /* 0x000ea2000c1e1900 */
[----:B------:R-:W-:-:S05]  /*0c50*/  IMAD.WIDE R14, R2, 0x4, R20 ;  /* 0x00000004020e7825 */ /* 0x000fca00078e0214 */
[----:B------:R0:W3:Y:S01]  /*0c60*/  LDG.E R23, desc[UR8][R14.64] ;  /* 0x000000080e177981 */ /* 0x0000e2000c1e1900 */
[----:B------:R-:W-:-:S04]  /*0c70*/  IMAD.WIDE R10, R2, 0x4, R14 ;  /* 0x00000004020a7825 */ /* 0x000fc800078e020e */
[----:B------:R-:W-:Y:S01]  /*0c80*/  IMAD.WIDE R16, R7, 0x4, R16 ;  /* 0x0000000407107825 */ /* 0x000fe200078e0210 */
[----:B------:R-:W4:Y:S03]  /*0c90*/  LDG.E R27, desc[UR8][R10.64] ;  /* 0x000000080a1b7981 */ /* 0x000f26000c1e1900 */
[C---:B------:R-:W-:Y:S01]  /*0ca0*/  IMAD.WIDE R18, R2.reuse, 0x4, R10 ;  /* 0x0000000402127825 */ /* 0x040fe200078e020a */
[----:B------:R-:W5:Y:S03]  /*0cb0*/  LDG.E R22, desc[UR8][R16.64] ;  /* 0x0000000810167981 */ /* 0x000f66000c1e1900 */
[----:B0-----:R-:W-:-:S04]  /*0cc0*/  IMAD.WIDE R14, R2, 0x4, R18 ;  /* 0x00000004020e7825 */ /* 0x001fc800078e0212 */
[----:B--2---:R-:W-:Y:S01]  /*0cd0*/  FFMA R25, R5, R8, RZ ;  /* 0x0000000805197223 */ /* 0x004fe200000000ff */
[C---:B------:R-:W-:Y:S01]  /*0ce0*/  IMAD.WIDE R8, R2.reuse, 0x4, R16 ;  /* 0x0000000402087825 */ /* 0x040fe200078e0210 */
[----:B------:R-:W5:Y:S04]  /*0cf0*/  LDG.E R5, desc[UR8][R12.64+0x10] ;  /* 0x000010080c057981 */ /* 0x000f68000c1e1900 */
[----:B------:R-:W2:Y:S01]  /*0d00*/  LDG.E R16, desc[UR8][R12.64+-0x4] ;  /* 0xfffffc080c107981 */ /* 0x000ea2000c1e1900 */
[----:B------:R-:W-:-:S03]  /*0d10*/  IMAD.WIDE R20, R2, 0x4, R8 ;  /* 0x0000000402147825 */ /* 0x000fc600078e0208 */
[----:B------:R-:W2:Y:S04]  /*0d20*/  LDG.E R17, desc[UR8][R18.64] ;  /* 0x0000000812117981 */ /* 0x000ea8000c1e1900 */
[----:B------:R3:W2:Y:S04]  /*0d30*/  LDG.E R29, desc[UR8][R8.64] ;  /* 0x00000008081d7981 */ /* 0x0006a8000c1e1900 */
[----:B------:R0:W2:Y:S01]  /*0d40*/  LDG.E R18, desc[UR8][R14.64] ;  /* 0x000000080e127981 */ /* 0x0000a2000c1e1900 */
[----:B---3--:R-:W-:-:S03]  /*0d50*/  FFMA R9, R24, R23, R25 ;  /* 0x0000001718097223 */ /* 0x008fc60000000019 */
[----:B------:R-:W3:Y:S04]  /*0d60*/  LDG.E R25, desc[UR8][R12.64] ;  /* 0x000000080c197981 */ /* 0x000ee8000c1e1900 */
[----:B------:R-:W3:Y:S04]  /*0d70*/  LDG.E R23, desc[UR8][R12.64+0x18] ;  /* 0x000018080c177981 */ /* 0x000ee8000c1e1900 */
[----:B------:R1:W3:Y:S01]  /*0d80*/  LDG.E R24, desc[UR8][R20.64] ;  /* 0x0000000814187981 */ /* 0x0002e2000c1e1900 */
[----:B------:R-:W-:-:S04]  /*0d90*/  IMAD.WIDE R10, R2, 0x4, R20 ;  /* 0x00000004020a7825 */ /* 0x000fc800078e0214 */
[----:B----4-:R-:W-:Y:S01]  /*0da0*/  FFMA R27, R26, R27, R9 ;  /* 0x0000001b1a1b7223 */ /* 0x010fe20000000009 */
[----:B------:R-:W-:Y:S02]  /*0db0*/  IMAD.WIDE R8, R2, 0x4, R10 ;  /* 0x0000000402087825 */ /* 0x000fe400078e020a */
[----:B------:R-:W4:Y:S02]  /*0dc0*/  LDG.E R10, desc[UR8][R10.64] ;  /* 0x000000080a0a7981 */ /* 0x000f24000c1e1900 */
[----:B-----5:R-:W-:Y:S01]  /*0dd0*/  FFMA R5, R5, R22, RZ ;  /* 0x0000001605057223 */ /* 0x020fe200000000ff */
[----:B--2---:R-:W-:Y:S01]  /*0de0*/  FFMA R22, R16, R17, R27 ;  /* 0x0000001110167223 */ /* 0x004fe2000000001b */
[----:B------:R-:W-:Y:S01]  /*0df0*/  IMAD.WIDE R16, R2, 0x4, R14 ;  /* 0x0000000402107825 */ /* 0x000fe200078e020e */
[----:B------:R-:W2:Y:S03]  /*0e00*/  LDG.E R27, desc[UR8][R12.64+0x4] ;  /* 0x000004080c1b7981 */ /* 0x000ea6000c1e1900 */
[----:B------:R-:W-:Y:S01]  /*0e10*/  FFMA R28, R28, R29, R5 ;  /* 0x0000001d1c1c7223 */ /* 0x000fe20000000005 */
[C---:B0-----:R-:W-:Y:S01]  /*0e20*/  IMAD.WIDE R14, R2.reuse, 0x4, R8 ;  /* 0x00000004020e7825 */ /* 0x041fe200078e0208 */
[----:B------:R-:W2:Y:S04]  /*0e30*/  LDG.E R26, desc[UR8][R16.64] ;  /* 0x00000008101a7981 */ /* 0x000ea8000c1e1900 */
[----:B------:R-:W5:Y:S01]  /*0e40*/  LDG.E R29, desc[UR8][R14.64] ;  /* 0x000000080e1d7981 */ /* 0x000f62000c1e1900 */
[----:B-1----:R-:W-:-:S04]  /*0e50*/  IMAD.WIDE R20, R2, 0x4, R14 ;  /* 0x0000000402147825 */ /* 0x002fc800078e020e */
[----:B---3--:R-:W-:Y:S01]  /*0e60*/  FFMA R25, R25, R18, R22 ;  /* 0x0000001219197223 */ /* 0x008fe20000000016 */
[----:B------:R-:W-:Y:S02]  /*0e70*/  IMAD.WIDE R18, R2, 0x4, R16 ;  /* 0x0000000402127825 */ /* 0x000fe400078e0210 */
[----:B------:R-:W3:Y:S04]  /*0e80*/  LDG.E R16, desc[UR8][R12.64+0x8] ;  /* 0x000008080c107981 */ /* 0x000ee8000c1e1900 */
[----:B------:R-:W5:Y:S01]  /*0e90*/  LDG.E R15, desc[UR8][R12.64+0x20] ;  /* 0x000020080c0f7981 */ /* 0x000f62000c1e1900 */
[----:B------:R-:W-:-:S03]  /*0ea0*/  FFMA R5, R23, R24, R28 ;  /* 0x0000001817057223 */ /* 0x000fc6000000001c */
[----:B------:R-:W4:Y:S01]  /*0eb0*/  LDG.E R28, desc[UR8][R12.64+0x1c] ;  /* 0x00001c080c1c7981 */ /* 0x000f22000c1e1900 */
[----:B------:R-:W-:-:S03]  /*0ec0*/  IMAD.WIDE R22, R2, 0x4, R18 ;  /* 0x0000000402167825 */ /* 0x000fc600078e0212 */
[----:B------:R0:W5:Y:S04]  /*0ed0*/  LDG.E R24, desc[UR8][R8.64] ;  /* 0x0000000808187981 */ /* 0x000168000c1e1900 */
[----:B------:R-:W3:Y:S04]  /*0ee0*/  LDG.E R11, desc[UR8][R18.64] ;  /* 0x00000008120b7981 */ /* 0x000ee8000c1e1900 */
[----:B------:R-:W3:Y:S01]  /*0ef0*/  LDG.E R14, desc[UR8][R20.64] ;  /* 0x00000008140e7981 */ /* 0x000ee2000c1e1900 */
[----:B0-----:R-:W-:-:S03]  /*0f00*/  IMAD.WIDE R8, R2, 0x4, R20 ;  /* 0x0000000402087825 */ /* 0x001fc600078e0214 */
[----:B------:R-:W3:Y:S04]  /*0f10*/  LDG.E R22, desc[UR8][R22.64] ;  /* 0x0000000816167981 */ /* 0x000ee8000c1e1900 */
[----:B------:R-:W3:Y:S04]  /*0f20*/  LDG.E R18, desc[UR8][R12.64+0x24] ;  /* 0x000024080c127981 */ /* 0x000ee8000c1e1900 */
[----:B------:R-:W3:Y:S04]  /*0f30*/  LDG.E R8, desc[UR8][R8.64] ;  /* 0x0000000808087981 */ /* 0x000ee8000c1e1900 */
[----:B------:R-:W3:Y:S04]  /*0f40*/  LDG.E R17, desc[UR8][R12.64+0xc] ;  /* 0x00000c080c117981 */ /* 0x000ee8000c1e1900 */
[----:B------:R-:W3:Y:S04]  /*0f50*/  LDG.E R19, desc[UR8][R12.64+0x2c] ;  /* 0x00002c080c137981 */ /* 0x000ee8000c1e1900 */
[----:B------:R0:W3:Y:S01]  /*0f60*/  LDG.E R9, desc[UR8][R12.64+0x28] ;  /* 0x000028080c097981 */ /* 0x0000e2000c1e1900 */
[----:B------:R-:W-:-:S02]  /*0f70*/  UIADD3 UR5, UPT, UPT, UR5, 0x10, URZ ;  /* 0x0000001005057890 */ /* 0x000fc4000fffe0ff */
[----:B------:R-:W-:Y:S01]  /*0f80*/  UPLOP3.LUT UP0, UPT, UPT, UPT, UPT, 0x40, 0x4 ;  /* 0x000000000004789c */ /* 0x000fe20003f0e870 */
[----:B0-----:R-:W-:-:S04]  /*0f90*/  IADD3 R12, P0, PT, R12, 0x40, RZ ;  /* 0x000000400c0c7810 */ /* 0x001fc80007f1e0ff */
[----:B------:R-:W-:Y:S01]  /*0fa0*/  IADD3.X R13, PT, PT, RZ, R13, RZ, P0, !PT ;  /* 0x0000000dff0d7210 */ /* 0x000fe200007fe4ff */
[----:B--2---:R-:W-:Y:S01]  /*0fb0*/  FFMA R25, R27, R26, R25 ;  /* 0x0000001a1b197223 */ /* 0x004fe20000000019 */
[----:B----4-:R-:W-:-:S04]  /*0fc0*/  FFMA R10, R28, R10, R5 ;  /* 0x0000000a1c0a7223 */ /* 0x010fc80000000005 */
[----:B-----5:R-:W-:Y:S01]  /*0fd0*/  FFMA R15, R15, R24, R10 ;  /* 0x000000180f0f7223 */ /* 0x020fe2000000000a */
[----:B---3--:R-:W-:-:S03]  /*0fe0*/  FFMA R16, R16, R11, R25 ;  /* 0x0000000b10107223 */ /* 0x008fc60000000019 */
[----:B------:R-:W-:Y:S01]  /*0ff0*/  FFMA R18, R18, R29, R15 ;  /* 0x0000001d12127223 */ /* 0x000fe2000000000f */
[----:B------:R-:W-:-:S04]  /*1000*/  FFMA R17, R17, R22, R16 ;  /* 0x0000001611117223 */ /* 0x000fc80000000010 */
[----:B------:R-:W-:Y:S01]  /*1010*/  FADD R6, R6, R17 ;  /* 0x0000001106067221 */ /* 0x000fe20000000000 */
[----:B------:R-:W-:-:S04]  /*1020*/  FFMA R14, R9, R14, R18 ;  /* 0x0000000e090e7223 */ /* 0x000fc80000000012 */
[----:B------:R-:W-:-:S04]  /*1030*/  FFMA R19, R19, R8, R14 ;  /* 0x0000000813137223 */ /* 0x000fc8000000000e */
[----:B------:R-:W-:Y:S01]  /*1040*/  FADD R6, R6, R19 ;  /* 0x0000001306067221 */ /* 0x000fe20000000000 */
[----:B------:R-:W-:-:S07]  /*1050*/  LEA R19, R2, R7, 0x3 ;  /* 0x0000000702137211 */ /* 0x000fce00078e18ff */
.L_x_72:
[----:B------:R-:W-:-:S09]  /*1060*/  UISETP.LT.OR UP0, UPT, UR5, UR10, UP0 ;  /* 0x0000000a0500728c */ /* 0x000fd20008701670 */
[----:B------:R-:W-:Y:S05]  /*1070*/  BRA.U !UP0, `(.L_x_73) ;  /* 0x0000000108887547 */ /* 0x000fea000b800000 */
[----:B------:R-:W0:Y:S01]  /*1080*/  LDC.64 R14, c[0x0][0x388] ;  /* 0x0000e200ff0e7b82 */ /* 0x000e220000000a00 */
[----:B------:R-:W2:Y:S04]  /*1090*/  LDG.E R5, desc[UR8][R12.64+-0x10] ;  /* 0xfffff0080c057981 */ /* 0x000ea8000c1e1900 */
[----:B------:R-:W3:Y:S04]  /*10a0*/  LDG.E R7, desc[UR8][R12.64+-0xc] ;  /* 0xfffff4080c077981 */ /* 0x000ee8000c1e1900 */
[----:B------:R-:W4:Y:S04]  /*10b0*/  LDG.E R21, desc[UR8][R12.64+-0x8] ;  /* 0xfffff8080c157981 */ /* 0x000f28000c1e1900 */
[----:B------:R-:W5:Y:S04]  /*10c0*/  LDG.E R23, desc[UR8][R12.64+-0x4] ;  /* 0xfffffc080c177981 */ /* 0x000f68000c1e1900 */
[----:B------:R-:W5:Y:S04]  /*10d0*/  LDG.E R26, desc[UR8][R12.64] ;  /* 0x000000080c1a7981 */ /* 0x000f68000c1e1900 */
[----:B------:R-:W5:Y:S01]  /*10e0*/  LDG.E R28, desc[UR8][R12.64+0x4] ;  /* 0x000004080c1c7981 */ /* 0x000f62000c1e1900 */
[----:B0-----:R-:W-:-:S05]  /*10f0*/  IMAD.WIDE R14, R19, 0x4, R14 ;  /* 0x00000004130e7825 */ /* 0x001fca00078e020e */
[----:B------:R0:W2:Y:S01]  /*1100*/  LDG.E R20, desc[UR8][R14.64] ;  /* 0x000000080e147981 */ /* 0x0000a2000c1e1900 */
[----:B------:R-:W-:-:S05]  /*1110*/  IMAD.WIDE R16, R2, 0x4, R14 ;  /* 0x0000000402107825 */ /* 0x000fca00078e020e */
[----:B------:R1:W3:Y:S01]  /*1120*/  LDG.E R22, desc[UR8][R16.64] ;  /* 0x0000000810167981 */ /* 0x0002e2000c1e1900 */
[----:B------:R-:W-:-:S04]  /*1130*/  IMAD.WIDE R24, R2, 0x4, R16 ;  /* 0x0000000402187825 */ /* 0x000fc800078e0210 */
[C---:B------:R-:W-:Y:S02]  /*1140*/  IMAD.WIDE R18, R2.reuse, 0x4, R24 ;  /* 0x0000000402127825 */ /* 0x040fe400078e0218 */
[----:B------:R-:W4:Y:S02]  /*1150*/  LDG.E R24, desc[UR8][R24.64] ;  /* 0x0000000818187981 */ /* 0x000f24000c1e1900 */
[C---:B------:R-:W-:Y:S02]  /*1160*/  IMAD.WIDE R8, R2.reuse, 0x4, R18 ;  /* 0x0000000402087825 */ /* 0x040fe400078e0212 */
[----:B------:R-:W5:Y:S02]  /*1170*/  LDG.E R18, desc[UR8][R18.64] ;  /* 0x0000000812127981 */ /* 0x000f64000c1e1900 */
[C---:B------:R-:W-:Y:S02]  /*1180*/  IMAD.WIDE R10, R2.reuse, 0x4, R8 ;  /* 0x00000004020a7825 */ /* 0x040fe400078e0208 */
[----:B------:R-:W5:Y:S04]  /*1190*/  LDG.E R25, desc[UR8][R12.64+0x8] ;  /* 0x000008080c197981 */ /* 0x000f68000c1e1900 */
[----:B------:R-:W5:Y:S01]  /*11a0*/  LDG.E R9, desc[UR8][R8.64] ;  /* 0x0000000808097981 */ /* 0x000f62000c1e1900 */
[----:B0-----:R-:W-:-:S03]  /*11b0*/  IMAD.WIDE R14, R2, 0x4, R10 ;  /* 0x00000004020e7825 */ /* 0x001fc600078e020a */
[----:B------:R-:W5:Y:S01]  /*11c0*/  LDG.E R11, desc[UR8][R10.64] ;  /* 0x000000080a0b7981 */ /* 0x000f62000c1e1900 */
[----:B-1----:R-:W-:-:S03]  /*11d0*/  IMAD.WIDE R16, R2, 0x4, R14 ;  /* 0x0000000402107825 */ /* 0x002fc600078e020e */
[----:B------:R-:W5:Y:S04]  /*11e0*/  LDG.E R27, desc[UR8][R14.64] ;  /* 0x000000080e1b7981 */ /* 0x000f68000c1e1900 */
[----:B------:R-:W5:Y:S04]  /*11f0*/  LDG.E R19, desc[UR8][R12.64+0xc] ;  /* 0x00000c080c137981 */ /* 0x000f68000c1e1900 */
[----:B------:R-:W5:Y:S01]  /*1200*/  LDG.E R16, desc[UR8][R16.64] ;  /* 0x0000000810107981 */ /* 0x000f62000c1e1900 */
[----:B--2---:R-:W-:-:S04]  /*1210*/  FFMA R20, R5, R20, RZ ;  /* 0x0000001405147223 */ /* 0x004fc800000000ff */
[----:B---3--:R-:W-:-:S04]  /*1220*/  FFMA R20, R7, R22, R20 ;  /* 0x0000001607147223 */ /* 0x008fc80000000014 */
[----:B----4-:R-:W-:-:S04]  /*1230*/  FFMA R20, R21, R24, R20 ;  /* 0x0000001815147223 */ /* 0x010fc80000000014 */
[----:B-----5:R-:W-:-:S04]  /*1240*/  FFMA R23, R23, R18, R20 ;  /* 0x0000001217177223 */ /* 0x020fc80000000014 */
[----:B------:R-:W-:-:S04]  /*1250*/  FFMA R9, R26, R9, R23 ;  /* 0x000000091a097223 */ /* 0x000fc80000000017 */
[----:B------:R-:W-:-:S04]  /*1260*/  FFMA R28, R28, R11, R9 ;  /* 0x0000000b1c1c7223 */ /* 0x000fc80000000009 */
[----:B------:R-:W-:-:S04]  /*1270*/  FFMA R28, R25, R27, R28 ;  /* 0x0000001b191c7223 */ /* 0x000fc8000000001c */
[----:B------:R-:W-:-:S04]  /*1280*/  FFMA R19, R19, R16, R28 ;  /* 0x0000001013137223 */ /* 0x000fc8000000001c */
[----:B------:R-:W-:-:S07]  /*1290*/  FADD R6, R6, R19 ;  /* 0x0000001306067221 */ /* 0x000fce0000000000 */
.L_x_73:
[----:B------:R-:W-:Y:S05]  /*12a0*/  BRA.U !UP1, `(.L_x_74) ;  /* 0xffffffed09b87547 */ /* 0x000fea000b83ffff */
[----:B------:R-:W-:-:S07]  /*12b0*/  FADD R7, RZ, R6 ;  /* 0x00000006ff077221 */ /* 0x000fce0000000000 */
.L_x_69:
[----:B------:R-:W0:Y:S01]  /*12c0*/  LDC.64 R4, c[0x0][0x390] ;  /* 0x0000e400ff047b82 */ /* 0x000e220000000a00 */
[----:B------:R-:W-:-:S04]  /*12d0*/  IMAD R3, R0, R2, R3 ;  /* 0x0000000200037224 */ /* 0x000fc800078e0203 */
[----:B0-----:R-:W-:-:S05]  /*12e0*/  IMAD.WIDE R2, R3, 0x4, R4 ;  /* 0x0000000403027825 */ /* 0x001fca00078e0204 */
[----:B------:R-:W-:Y:S01]  /*12f0*/  STG.E desc[UR8][R2.64], R7 ;  /* 0x0000000702007986 */ /* 0x000fe2000c101908 */
[----:B------:R-:W-:Y:S05]  /*1300*/  EXIT ;  /* 0x000000000000794d */ /* 0x000fea0003800000 */
.L_x_75:
        /* <DEDUP_REMOVED lines=15> */
.L_x_77:


//--------------------- .nv.global.init           --------------------------
	.section	.nv.global.init,"aw",@progbits
.nv.global.init:
	.type		$str$3,@object
	.size		$str$3,($str$2 - $str$3)
$str$3:
        /*0000*/ 	.byte	0x0a, 0x00
	.type		$str$2,@object
	.size		$str$2,($str - $str$2)
$str$2:
        /*0002*/ 	.byte	0x25, 0x66, 0x20, 0x00
	.type		$str,@object
	.size		$str,($str$4 - $str)
$str:
        /*0006*/ 	.byte	0x28, 0x25, 0x64, 0x2c, 0x20, 0x25, 0x64, 0x29, 0x20, 0x3d, 0x20, 0x25, 0x66, 0x2c, 0x20, 0x25
        /*0016*/ 	.byte	0x66, 0x0a, 0x00
	.type		$str$4,@object
	.size		$str$4,($str$1 - $str$4)
$str$4:
        /*0019*/ 	.byte	0x3d, 0x3d, 0x3d, 0x3d, 0x3d, 0x3d, 0x3d, 0x3d, 0x3d, 0x3d, 0x3d, 0x3d, 0x3d, 0x3d, 0x3d, 0x3d
        /*0029*/ 	.byte	0x20, 0x73, 0x6d, 0x42, 0x0a, 0x00
	.type		$str$1,@object
	.size		$str$1,(.L_1 - $str$1)
$str$1:
        /*002f*/ 	.byte	0x3d, 0x3d, 0x3d, 0x3d, 0x3d, 0x3d, 0x3d, 0x3d, 0x3d, 0x3d, 0x3d, 0x3d, 0x3d, 0x3d, 0x3d, 0x3d
        /*003f*/ 	.byte	0x20, 0x73, 0x6d, 0x41, 0x0a, 0x00
.L_1:


//--------------------- .nv.shared._Z11gemm_kernelPKfS0_Pfiiiiii --------------------------
	.section	.nv.shared._Z11gemm_kernelPKfS0_Pfiiiiii,"aw",@nobits
	.sectionflags	@""
	.align	16
	.zero		1024


//--------------------- .nv.shared.reserved.0     --------------------------
	.section	.nv.shared.reserved.0,"aw",@nobits
	.weak		__nv_reservedSMEM_offset_0_alias
	.size		__nv_reservedSMEM_offset_0_alias, 0, 64
	.other		__nv_reservedSMEM_offset_0_alias,@"STO_CUDA_RESERVED_SHARED STV_DEFAULT"
__nv_reservedSMEM_offset_0_alias:
	.zero		0
	.zero		64


//--------------------- .nv.shared._Z15gemm_kernel_refPKfS0_Pfiiiiii --------------------------
	.section	.nv.shared._Z15gemm_kernel_refPKfS0_Pfiiiiii,"aw",@nobits
	.sectionflags	@""
	.align	16
	.zero		1024


//--------------------- .nv.constant0._Z11gemm_kernelPKfS0_Pfiiiiii --------------------------
	.section	.nv.constant0._Z11gemm_kernelPKfS0_Pfiiiiii,"a",@progbits
	.sectionflags	@""
	.align	4
.nv.constant0._Z11gemm_kernelPKfS0_Pfiiiiii:
	.zero		944


//--------------------- .nv.constant0._Z15gemm_kernel_refPKfS0_Pfiiiiii --------------------------
	.section	.nv.constant0._Z15gemm_kernel_refPKfS0_Pfiiiiii,"a",@progbits
	.sectionflags	@""
	.align	4
.nv.constant0._Z15gemm_kernel_refPKfS0_Pfiiiiii:
	.zero		944


//--------------------- SYMBOLS --------------------------

	.type		.nv.reservedSmem.offset0,@object
	.size		.nv.reservedSmem.offset0,0x4
	.type		.nv.reservedSmem.cap,@object
	.size		.nv.reservedSmem.cap,0x4
	.type		vprintf,@function
